	.target	sm_100a

	.elftype	@"ET_EXEC"


//--------------------- .note.nv.tkinfo           --------------------------
	.section	.note.nv.tkinfo,"",@"SHT_NOTE"
	.sectionflags	@"SHF_NOTE_NV_TKINFO"
	.tkinfo
        /*0018*/ 	.word	0x00000002
        /*0030*/ 	.string	""
        /*0030*/ 	.string	"ptxas"
        /*0030*/ 	.string	"Cuda compilation tools, release 13.0, V13.0.88"
        /*0030*/ 	.string	"Build cuda_13.0.r13.0/compiler.36424714_0"
        /*0030*/ 	.string	"-arch sm_100a -m 64 "



//--------------------- .note.nv.cuinfo           --------------------------
	.section	.note.nv.cuinfo,"",@"SHT_NOTE"
	.sectionflags	@"SHF_NOTE_NV_CUINFO"
        /*0018*/ 	.short	0x0002
        /*001a*/ 	.short	0x0064
        /*001c*/ 	.short	0x0082
	.zero		2


//--------------------- .nv.info                  --------------------------
	.section	.nv.info,"",@"SHT_CUDA_INFO"
	.align	4


	//----- nvinfo : EIATTR_REGCOUNT
	.align		4
        /*0000*/ 	.byte	0x04, 0x2f
        /*0002*/ 	.short	(.L_19 - .L_18)
	.align		4
.L_18:
        /*0004*/ 	.word	index@(_ZN7cutlass13device_kernelINS_4gemm6kernel13GemmUniversalIN4cute5tupleIJiiiiEEENS1_10collective13CollectiveMmaINS1_35MainloopSm100TmaUmmaWarpSpecializedILi4ELi2ELi4ENS5_IJNS4_1CILi2EEESB_NSA_ILi1EEEEEEEENS5_IJNSA_ILi256EEENSA_ILi128EEENSA_ILi64EEEEEENS_10tfloat32_tENS5_IJlSC_lEEESJ_SK_NS4_8TiledMMAINS4_8MMA_AtomIJNS4_23SM100_MMA_TF32_2x1SM_SSISJ_SJ_fLi256ELi128ELNS4_4UMMA5MajorE0ELSP_0ELNSO_7ScaleInE0ELSQ_0EEEEEENS4_6LayoutINS5_IJSC_SC_SC_EEENS5_IJNSA_ILi0EEESV_SV_EEEEENS5_IJNS4_10UnderscoreESY_SY_EEEEENS4_28SM100_TMA_2SM_LOAD_MULTICASTENS4_14ComposedLayoutINS4_7SwizzleILi3ELi4ELi3EEENS4_18smem_ptr_flag_bitsILi32EEENST_INS5_IJNSA_ILi8EEENSA_ILi32EEEEEENS5_IJS18_SC_EEEEEEEvNS4_8identityENS4_18SM100_TMA_2SM_LOADES1C_vS1D_EENS_8epilogue10collective18CollectiveEpilogueINS1G_23Sm100TmaWarpSpecializedILi4ELi2ELi16ELb1ELb0EEEJNS5_IJSG_SG_SH_EEENS5_IJNST_ISG_SC_EENST_INSA_ILi16EEESC_EEEEESJ_SK_SJ_SK_NS1G_6fusion15FusionCallbacksIS1K_NS1Q_17LinearCombinationISJ_fSJ_fLNS_15FloatRoundStyleE2EEES1L_S1P_JEEENS4_5SM1004TMEM4LOAD26SM100_TMEM_LOAD_32dp32b16xENS4_13SM90_TMA_LOADENS12_INS13_ILi2ELi4ELi3EEES16_NST_INS5_IJS17_S1N_EEENS5_IJS1N_SC_EEEEEEENS4_39AutoVectorizingCopyWithAssumedAlignmentILi128EEENS4_14SM90_TMA_STOREES25_S27_S27_EEEvvEEEEvNT_6ParamsE)
        /*0008*/ 	.word	0x0000004f


	//----- nvinfo : EIATTR_FRAME_SIZE
	.align		4
.L_19:
        /*000c*/ 	.byte	0x04, 0x11
        /*000e*/ 	.short	(.L_21 - .L_20)
	.align		4
.L_20:
        /*0010*/ 	.word	index@($__internal_2_$__cuda_sm10x_tcgen05_guardrail_trap_unallocated_columns_being_dealloced)
        /*0014*/ 	.word	0x00000000


	//----- nvinfo : EIATTR_FRAME_SIZE
	.align		4
.L_21:
        /*0018*/ 	.byte	0x04, 0x11
        /*001a*/ 	.short	(.L_23 - .L_22)
	.align		4
.L_22:
        /*001c*/ 	.word	index@($__internal_1_$__cuda_sm10x_tcgen05_guardrail_trap_phase_invalid_during_alloc)
        /*0020*/ 	.word	0x00000000


	//----- nvinfo : EIATTR_FRAME_SIZE
	.align		4
.L_23:
        /*0024*/ 	.byte	0x04, 0x11
        /*0026*/ 	.short	(.L_25 - .L_24)
	.align		4
.L_24:
        /*0028*/ 	.word	index@($__internal_0_$__cuda_sm10x_tcgen05_guardrail_trap_col_being_dealloced_not_returned_by_alloc)
        /*002c*/ 	.word	0x00000000


	//----- nvinfo : EIATTR_FRAME_SIZE
	.align		4
.L_25:
        /*0030*/ 	.byte	0x04, 0x11
        /*0032*/ 	.short	(.L_27 - .L_26)
	.align		4
.L_26:
        /*0034*/ 	.word	index@(_ZN7cutlass13device_kernelINS_4gemm6kernel13GemmUniversalIN4cute5tupleIJiiiiEEENS1_10collective13CollectiveMmaINS1_35MainloopSm100TmaUmmaWarpSpecializedILi4ELi2ELi4ENS5_IJNS4_1CILi2EEESB_NSA_ILi1EEEEEEEENS5_IJNSA_ILi256EEENSA_ILi128EEENSA_ILi64EEEEEENS_10tfloat32_tENS5_IJlSC_lEEESJ_SK_NS4_8TiledMMAINS4_8MMA_AtomIJNS4_23SM100_MMA_TF32_2x1SM_SSISJ_SJ_fLi256ELi128ELNS4_4UMMA5MajorE0ELSP_0ELNSO_7ScaleInE0ELSQ_0EEEEEENS4_6LayoutINS5_IJSC_SC_SC_EEENS5_IJNSA_ILi0EEESV_SV_EEEEENS5_IJNS4_10UnderscoreESY_SY_EEEEENS4_28SM100_TMA_2SM_LOAD_MULTICASTENS4_14ComposedLayoutINS4_7SwizzleILi3ELi4ELi3EEENS4_18smem_ptr_flag_bitsILi32EEENST_INS5_IJNSA_ILi8EEENSA_ILi32EEEEEENS5_IJS18_SC_EEEEEEEvNS4_8identityENS4_18SM100_TMA_2SM_LOADES1C_vS1D_EENS_8epilogue10collective18CollectiveEpilogueINS1G_23Sm100TmaWarpSpecializedILi4ELi2ELi16ELb1ELb0EEEJNS5_IJSG_SG_SH_EEENS5_IJNST_ISG_SC_EENST_INSA_ILi16EEESC_EEEEESJ_SK_SJ_SK_NS1G_6fusion15FusionCallbacksIS1K_NS1Q_17LinearCombinationISJ_fSJ_fLNS_15FloatRoundStyleE2EEES1L_S1P_JEEENS4_5SM1004TMEM4LOAD26SM100_TMEM_LOAD_32dp32b16xENS4_13SM90_TMA_LOADENS12_INS13_ILi2ELi4ELi3EEES16_NST_INS5_IJS17_S1N_EEENS5_IJS1N_SC_EEEEEEENS4_39AutoVectorizingCopyWithAssumedAlignmentILi128EEENS4_14SM90_TMA_STOREES25_S27_S27_EEEvvEEEEvNT_6ParamsE)
        /*0038*/ 	.word	0x00000000


	//----- nvinfo : EIATTR_MIN_STACK_SIZE
	.align		4
.L_27:
        /*003c*/ 	.byte	0x04, 0x12
        /*003e*/ 	.short	(.L_29 - .L_28)
	.align		4
.L_28:
        /*0040*/ 	.word	index@(_ZN7cutlass13device_kernelINS_4gemm6kernel13GemmUniversalIN4cute5tupleIJiiiiEEENS1_10collective13CollectiveMmaINS1_35MainloopSm100TmaUmmaWarpSpecializedILi4ELi2ELi4ENS5_IJNS4_1CILi2EEESB_NSA_ILi1EEEEEEEENS5_IJNSA_ILi256EEENSA_ILi128EEENSA_ILi64EEEEEENS_10tfloat32_tENS5_IJlSC_lEEESJ_SK_NS4_8TiledMMAINS4_8MMA_AtomIJNS4_23SM100_MMA_TF32_2x1SM_SSISJ_SJ_fLi256ELi128ELNS4_4UMMA5MajorE0ELSP_0ELNSO_7ScaleInE0ELSQ_0EEEEEENS4_6LayoutINS5_IJSC_SC_SC_EEENS5_IJNSA_ILi0EEESV_SV_EEEEENS5_IJNS4_10UnderscoreESY_SY_EEEEENS4_28SM100_TMA_2SM_LOAD_MULTICASTENS4_14ComposedLayoutINS4_7SwizzleILi3ELi4ELi3EEENS4_18smem_ptr_flag_bitsILi32EEENST_INS5_IJNSA_ILi8EEENSA_ILi32EEEEEENS5_IJS18_SC_EEEEEEEvNS4_8identityENS4_18SM100_TMA_2SM_LOADES1C_vS1D_EENS_8epilogue10collective18CollectiveEpilogueINS1G_23Sm100TmaWarpSpecializedILi4ELi2ELi16ELb1ELb0EEEJNS5_IJSG_SG_SH_EEENS5_IJNST_ISG_SC_EENST_INSA_ILi16EEESC_EEEEESJ_SK_SJ_SK_NS1G_6fusion15FusionCallbacksIS1K_NS1Q_17LinearCombinationISJ_fSJ_fLNS_15FloatRoundStyleE2EEES1L_S1P_JEEENS4_5SM1004TMEM4LOAD26SM100_TMEM_LOAD_32dp32b16xENS4_13SM90_TMA_LOADENS12_INS13_ILi2ELi4ELi3EEES16_NST_INS5_IJS17_S1N_EEENS5_IJS1N_SC_EEEEEEENS4_39AutoVectorizingCopyWithAssumedAlignmentILi128EEENS4_14SM90_TMA_STOREES25_S27_S27_EEEvvEEEEvNT_6ParamsE)
        /*0044*/ 	.word	0x00000000
.L_29:


//--------------------- .nv.compat                --------------------------
	.section	.nv.compat,"",@"SHT_CUDA_COMPAT_INFO"
	.align	4
        /*0000*/ 	.byte	0x02, 0x09, 0x01, 0x00, 0x02, 0x02, 0x02, 0x00, 0x02, 0x05, 0x05, 0x00, 0x03, 0x07, 0x01, 0x01
        /*0010*/ 	.byte	0x02, 0x03, 0x01, 0x00, 0x02, 0x06, 0x01, 0x00, 0x04, 0x0b, 0x08, 0x00, 0x09, 0x00, 0x00, 0x00
        /*0020*/ 	.byte	0x00, 0x00, 0x00, 0x00


//--------------------- .nv.info._ZN7cutlass13device_kernelINS_4gemm6kernel13GemmUniversalIN4cute5tupleIJiiiiEEENS1_10collective13CollectiveMmaINS1_35MainloopSm100TmaUmmaWarpSpecializedILi4ELi2ELi4ENS5_IJNS4_1CILi2EEESB_NSA_ILi1EEEEEEEENS5_IJNSA_ILi256EEENSA_ILi128EEENSA_ILi64EEEEEENS_10tfloat32_tENS5_IJlSC_lEEESJ_SK_NS4_8TiledMMAINS4_8MMA_AtomIJNS4_23SM100_MMA_TF32_2x1SM_SSISJ_SJ_fLi256ELi128ELNS4_4UMMA5MajorE0ELSP_0ELNSO_7ScaleInE0ELSQ_0EEEEEENS4_6LayoutINS5_IJSC_SC_SC_EEENS5_IJNSA_ILi0EEESV_SV_EEEEENS5_IJNS4_10UnderscoreESY_SY_EEEEENS4_28SM100_TMA_2SM_LOAD_MULTICASTENS4_14ComposedLayoutINS4_7SwizzleILi3ELi4ELi3EEENS4_18smem_ptr_flag_bitsILi32EEENST_INS5_IJNSA_ILi8EEENSA_ILi32EEEEEENS5_IJS18_SC_EEEEEEEvNS4_8identityENS4_18SM100_TMA_2SM_LOADES1C_vS1D_EENS_8epilogue10collective18CollectiveEpilogueINS1G_23Sm100TmaWarpSpecializedILi4ELi2ELi16ELb1ELb0EEEJNS5_IJSG_SG_SH_EEENS5_IJNST_ISG_SC_EENST_INSA_ILi16EEESC_EEEEESJ_SK_SJ_SK_NS1G_6fusion15FusionCallbacksIS1K_NS1Q_17LinearCombinationISJ_fSJ_fLNS_15FloatRoundStyleE2EEES1L_S1P_JEEENS4_5SM1004TMEM4LOAD26SM100_TMEM_LOAD_32dp32b16xENS4_13SM90_TMA_LOADENS12_INS13_ILi2ELi4ELi3EEES16_NST_INS5_IJS17_S1N_EEENS5_IJS1N_SC_EEEEEEENS4_39AutoVectorizingCopyWithAssumedAlignmentILi128EEENS4_14SM90_TMA_STOREES25_S27_S27_EEEvvEEEEvNT_6ParamsE --------------------------
	.section	.nv.info._ZN7cutlass13device_kernelINS_4gemm6kernel13GemmUniversalIN4cute5tupleIJiiiiEEENS1_10collective13CollectiveMmaINS1_35MainloopSm100TmaUmmaWarpSpecializedILi4ELi2ELi4ENS5_IJNS4_1CILi2EEESB_NSA_ILi1EEEEEEEENS5_IJNSA_ILi256EEENSA_ILi128EEENSA_ILi64EEEEEENS_10tfloat32_tENS5_IJlSC_lEEESJ_SK_NS4_8TiledMMAINS4_8MMA_AtomIJNS4_23SM100_MMA_TF32_2x1SM_SSISJ_SJ_fLi256ELi128ELNS4_4UMMA5MajorE0ELSP_0ELNSO_7ScaleInE0ELSQ_0EEEEEENS4_6LayoutINS5_IJSC_SC_SC_EEENS5_IJNSA_ILi0EEESV_SV_EEEEENS5_IJNS4_10UnderscoreESY_SY_EEEEENS4_28SM100_TMA_2SM_LOAD_MULTICASTENS4_14ComposedLayoutINS4_7SwizzleILi3ELi4ELi3EEENS4_18smem_ptr_flag_bitsILi32EEENST_INS5_IJNSA_ILi8EEENSA_ILi32EEEEEENS5_IJS18_SC_EEEEEEEvNS4_8identityENS4_18SM100_TMA_2SM_LOADES1C_vS1D_EENS_8epilogue10collective18CollectiveEpilogueINS1G_23Sm100TmaWarpSpecializedILi4ELi2ELi16ELb1ELb0EEEJNS5_IJSG_SG_SH_EEENS5_IJNST_ISG_SC_EENST_INSA_ILi16EEESC_EEEEESJ_SK_SJ_SK_NS1G_6fusion15FusionCallbacksIS1K_NS1Q_17LinearCombinationISJ_fSJ_fLNS_15FloatRoundStyleE2EEES1L_S1P_JEEENS4_5SM1004TMEM4LOAD26SM100_TMEM_LOAD_32dp32b16xENS4_13SM90_TMA_LOADENS12_INS13_ILi2ELi4ELi3EEES16_NST_INS5_IJS17_S1N_EEENS5_IJS1N_SC_EEEEEEENS4_39AutoVectorizingCopyWithAssumedAlignmentILi128EEENS4_14SM90_TMA_STOREES25_S27_S27_EEEvvEEEEvNT_6ParamsE,"",@"SHT_CUDA_INFO"
	.sectionflags	@""
	.align	4


	//----- nvinfo : EIATTR_CUDA_API_VERSION
	.align		4
        /*0000*/ 	.byte	0x04, 0x37
        /*0002*/ 	.short	(.L_31 - .L_30)
.L_30:
        /*0004*/ 	.word	0x00000082


	//----- nvinfo : EIATTR_KPARAM_INFO
	.align		4
.L_31:
        /*0008*/ 	.byte	0x04, 0x17
        /*000a*/ 	.short	(.L_33 - .L_32)
.L_32:
        /*000c*/ 	.word	0x00000000
        /*0010*/ 	.short	0x0000
        /*0012*/ 	.short	0x0000
        /*0014*/ 	.byte	0x00, 0xf0, 0x01, 0x20


	//----- nvinfo : EIATTR_AT_ENTRY_FRAGMENTS
	.align		4
.L_33:
        /*0018*/ 	.byte	0x04, 0x4f
        /*001a*/ 	.short	(.L_35 - .L_34)


	//   ....[0]....
.L_34:
        /*001c*/ 	.word	0x00000007


	//----- nvinfo : EIATTR_RESERVED_SMEM_USED
	.align		4
.L_35:
        /*0020*/ 	.byte	0x01, 0x41
	.zero		2


	//----- nvinfo : EIATTR_SPARSE_MMA_MASK
	.align		4
        /*0024*/ 	.byte	0x03, 0x50
        /*0026*/ 	.short	0x0000


	//----- nvinfo : EIATTR_TCGEN05_2CTA_USED
	.align		4
        /*0028*/ 	.byte	0x01, 0x52
	.zero		2


	//----- nvinfo : EIATTR_MAXREG_COUNT
	.align		4
        /*002c*/ 	.byte	0x03, 0x1b
        /*002e*/ 	.short	0x00ff


	//----- nvinfo : EIATTR_NUM_BARRIERS
	.align		4
        /*0030*/ 	.byte	0x02, 0x4c
        /*0032*/ 	.byte	0x07
	.zero		1


	//----- nvinfo : EIATTR_EXTERNS
	.align		4
        /*0034*/ 	.byte	0x04, 0x0f
        /*0036*/ 	.short	(.L_37 - .L_36)


	//   ....[0]....
	.align		4
.L_36:
        /*0038*/ 	.word	index@(__assertfail)


	//----- nvinfo : EIATTR_MERCURY_ISA_VERSION
	.align		4
.L_37:
        /*003c*/ 	.byte	0x03, 0x5f
        /*003e*/ 	.short	0x0101


	//----- nvinfo : EIATTR_INT_WARP_WIDE_INSTR_OFFSETS
	.align		4
        /*0040*/ 	.byte	0x04, 0x31
        /*0042*/ 	.short	(.L_39 - .L_38)


	//   ....[0]....
.L_38:
        /*0044*/ 	.word	0x00000d70


	//   ....[1]....
        /*0048*/ 	.word	0x00000e10


	//   ....[2]....
        /*004c*/ 	.word	0x000046a0


	//   ....[3]....
        /*0050*/ 	.word	0x000046d0


	//   ....[4]....
        /*0054*/ 	.word	0x000046f0


	//   ....[5]....
        /*0058*/ 	.word	0x00005220


	//   ....[6]....
        /*005c*/ 	.word	0x00005280


	//   ....[7]....
        /*0060*/ 	.word	0x00005370


	//   ....[8]....
        /*0064*/ 	.word	0x000053e0


	//   ....[9]....
        /*0068*/ 	.word	0x000054d0


	//   ....[10]....
        /*006c*/ 	.word	0x00005540


	//   ....[11]....
        /*0070*/ 	.word	0x00005640


	//   ....[12]....
        /*0074*/ 	.word	0x000056b0


	//   ....[13]....
        /*0078*/ 	.word	0x000057c0


	//   ....[14]....
        /*007c*/ 	.word	0x00005840


	//   ....[15]....
        /*0080*/ 	.word	0x00005940


	//   ....[16]....
        /*0084*/ 	.word	0x000059c0


	//   ....[17]....
        /*0088*/ 	.word	0x00005ac0


	//   ....[18]....
        /*008c*/ 	.word	0x00005b40


	//   ....[19]....
        /*0090*/ 	.word	0x00005c30


	//   ....[20]....
        /*0094*/ 	.word	0x00005cc0


	//----- nvinfo : EIATTR_COOP_GROUP_MASK_REGIDS
	.align		4
.L_39:
        /*0098*/ 	.byte	0x04, 0x29
        /*009a*/ 	.short	(.L_41 - .L_40)


	//   ....[0]....
.L_40:
        /*009c*/ 	.word	0xffffffff


	//   ....[1]....
        /*00a0*/ 	.word	0xffffffff


	//   ....[2]....
        /*00a4*/ 	.word	0xffffffff


	//   ....[3]....
        /*00a8*/ 	.word	0xffffffff


	//   ....[4]....
        /*00ac*/ 	.word	0xffffffff


	//   ....[5]....
        /*00b0*/ 	.word	0xffffffff


	//   ....[6]....
        /*00b4*/ 	.word	0xffffffff


	//   ....[7]....
        /*00b8*/ 	.word	0xffffffff


	//   ....[8]....
        /*00bc*/ 	.word	0xffffffff


	//   ....[9]....
        /*00c0*/ 	.word	0xffffffff


	//   ....[10]....
        /*00c4*/ 	.word	0xffffffff


	//   ....[11]....
        /*00c8*/ 	.word	0xffffffff


	//   ....[12]....
        /*00cc*/ 	.word	0xffffffff


	//   ....[13]....
        /*00d0*/ 	.word	0xffffffff


	//----- nvinfo : EIATTR_COOP_GROUP_INSTR_OFFSETS
	.align		4
.L_41:
        /*00d4*/ 	.byte	0x04, 0x28
        /*00d6*/ 	.short	(.L_43 - .L_42)


	//   ....[0]....
.L_42:
        /*00d8*/ 	.word	0x000000b0


	//   ....[1]....
        /*00dc*/ 	.word	0x00000520


	//   ....[2]....
        /*00e0*/ 	.word	0x000006e0


	//   ....[3]....
        /*00e4*/ 	.word	0x00000870


	//   ....[4]....
        /*00e8*/ 	.word	0x00000960


	//   ....[5]....
        /*00ec*/ 	.word	0x00000ac0


	//   ....[6]....
        /*00f0*/ 	.word	0x00000c50


	//   ....[7]....
        /*00f4*/ 	.word	0x00000e90


	//   ....[8]....
        /*00f8*/ 	.word	0x00002400


	//   ....[9]....
        /*00fc*/ 	.word	0x000032c0


	//   ....[10]....
        /*0100*/ 	.word	0x00003790


	//   ....[11]....
        /*0104*/ 	.word	0x000037c0


	//   ....[12]....
        /*0108*/ 	.word	0x000045a0


	//   ....[13]....
        /*010c*/ 	.word	0x000047b0


	//----- nvinfo : EIATTR_VRC_CTA_INIT_COUNT
	.align		4
.L_43:
        /*0110*/ 	.byte	0x02, 0x4a
        /*0112*/ 	.byte	0x80
	.zero		1


	//----- nvinfo : EIATTR_SYSCALL_OFFSETS
	.align		4
        /*0114*/ 	.byte	0x04, 0x46
        /*0116*/ 	.short	(.L_45 - .L_44)


	//   ....[0]....
.L_44:
        /*0118*/ 	.word	0x00006960


	//   ....[1]....
        /*011c*/ 	.word	0x00006a50


	//   ....[2]....
        /*0120*/ 	.word	0x00007210


	//   ....[3]....
        /*0124*/ 	.word	0x00007b90


	//   ....[4]....
        /*0128*/ 	.word	0x000084e0


	//   ....[5]....
        /*012c*/ 	.word	0x00008e80


	//   ....[6]....
        /*0130*/ 	.word	0x00009820


	//   ....[7]....
        /*0134*/ 	.word	0x0000a1f0


	//   ....[8]....
        /*0138*/ 	.word	0x0000ab90


	//   ....[9]....
        /*013c*/ 	.word	0x0000b4e0


	//----- nvinfo : EIATTR_MBARRIER_INSTR_OFFSETS
	.align		4
.L_45:
        /*0140*/ 	.byte	0x04, 0x39
        /*0142*/ 	.short	(.L_47 - .L_46)


	//   ....[0]....
.L_46:
        /*0144*/ 	.word	0x00000650
        /*0148*/ 	.word	0x000000ff
        /*014c*/ 	.word	0x00000000
        /*0150*/ 	.short	0x0100
        /*0152*/ 	.byte	0x04
	.zero		1


	//   ....[1]....
        /*0154*/ 	.word	0x00000660
        /*0158*/ 	.word	0x000000ff
        /*015c*/ 	.word	0x00000020
        /*0160*/ 	.short	0x0100
        /*0162*/ 	.byte	0x04
	.zero		1


	//   ....[2]....
        /*0164*/ 	.word	0x00000670
        /*0168*/ 	.word	0x000000ff
        /*016c*/ 	.word	0x00000008
        /*0170*/ 	.short	0x0100
        /*0172*/ 	.byte	0x04
	.zero		1


	//   ....[3]....
        /*0174*/ 	.word	0x00000680
        /*0178*/ 	.word	0x000000ff
        /*017c*/ 	.word	0x00000028
        /*0180*/ 	.short	0x0100
        /*0182*/ 	.byte	0x04
	.zero		1


	//   ....[4]....
        /*0184*/ 	.word	0x00000690
        /*0188*/ 	.word	0x000000ff
        /*018c*/ 	.word	0x00000010
        /*0190*/ 	.short	0x0100
        /*0192*/ 	.byte	0x04
	.zero		1


	//   ....[5]....
        /*0194*/ 	.word	0x000006a0
        /*0198*/ 	.word	0x000000ff
        /*019c*/ 	.word	0x00000030
        /*01a0*/ 	.short	0x0100
        /*01a2*/ 	.byte	0x04
	.zero		1


	//   ....[6]....
        /*01a4*/ 	.word	0x000006b0
        /*01a8*/ 	.word	0x000000ff
        /*01ac*/ 	.word	0x00000018
        /*01b0*/ 	.short	0x0100
        /*01b2*/ 	.byte	0x04
	.zero		1


	//   ....[7]....
        /*01b4*/ 	.word	0x000006c0
        /*01b8*/ 	.word	0x000000ff
        /*01bc*/ 	.word	0x00000038
        /*01c0*/ 	.short	0x0100
        /*01c2*/ 	.byte	0x04
	.zero		1


	//   ....[8]....
        /*01c4*/ 	.word	0x000007e0
        /*01c8*/ 	.word	0x000000ff
        /*01cc*/ 	.word	0x00000040
        /*01d0*/ 	.short	0x0100
        /*01d2*/ 	.byte	0x04
	.zero		1


	//   ....[9]....
        /*01d4*/ 	.word	0x000007f0
        /*01d8*/ 	.word	0x000000ff
        /*01dc*/ 	.word	0x00000060
        /*01e0*/ 	.short	0x0100
        /*01e2*/ 	.byte	0x04
	.zero		1


	//   ....[10]....
        /*01e4*/ 	.word	0x00000800
        /*01e8*/ 	.word	0x000000ff
        /*01ec*/ 	.word	0x00000048
        /*01f0*/ 	.short	0x0100
        /*01f2*/ 	.byte	0x04
	.zero		1


	//   ....[11]....
        /*01f4*/ 	.word	0x00000810
        /*01f8*/ 	.word	0x000000ff
        /*01fc*/ 	.word	0x00000068
        /*0200*/ 	.short	0x0100
        /*0202*/ 	.byte	0x04
	.zero		1


	//   ....[12]....
        /*0204*/ 	.word	0x00000820
        /*0208*/ 	.word	0x000000ff
        /*020c*/ 	.word	0x00000050
        /*0210*/ 	.short	0x0100
        /*0212*/ 	.byte	0x04
	.zero		1


	//   ....[13]....
        /*0214*/ 	.word	0x00000830
        /*0218*/ 	.word	0x000000ff
        /*021c*/ 	.word	0x00000070
        /*0220*/ 	.short	0x0100
        /*0222*/ 	.byte	0x04
	.zero		1


	//   ....[14]....
        /*0224*/ 	.word	0x00000840
        /*0228*/ 	.word	0x000000ff
        /*022c*/ 	.word	0x00000058
        /*0230*/ 	.short	0x0100
        /*0232*/ 	.byte	0x04
	.zero		1


	//   ....[15]....
        /*0234*/ 	.word	0x00000850
        /*0238*/ 	.word	0x000000ff
        /*023c*/ 	.word	0x00000078
        /*0240*/ 	.short	0x0100
        /*0242*/ 	.byte	0x04
	.zero		1


	//   ....[16]....
        /*0244*/ 	.word	0x00000930
        /*0248*/ 	.word	0x000000ff
        /*024c*/ 	.word	0x00000080
        /*0250*/ 	.short	0x0100
        /*0252*/ 	.byte	0x06
	.zero		1


	//   ....[17]....
        /*0254*/ 	.word	0x00000940
        /*0258*/ 	.word	0x000000ff
        /*025c*/ 	.word	0x00000088
        /*0260*/ 	.short	0x0100
        /*0262*/ 	.byte	0x06
	.zero		1


	//   ....[18]....
        /*0264*/ 	.word	0x00000a70
        /*0268*/ 	.word	0x000000ff
        /*026c*/ 	.word	0x00000090
        /*0270*/ 	.short	0x0100
        /*0272*/ 	.byte	0x06
	.zero		1


	//   ....[19]....
        /*0274*/ 	.word	0x00000a80
        /*0278*/ 	.word	0x000000ff
        /*027c*/ 	.word	0x000000a0
        /*0280*/ 	.short	0x0100
        /*0282*/ 	.byte	0x06
	.zero		1


	//   ....[20]....
        /*0284*/ 	.word	0x00000a90
        /*0288*/ 	.word	0x000000ff
        /*028c*/ 	.word	0x00000098
        /*0290*/ 	.short	0x0100
        /*0292*/ 	.byte	0x06
	.zero		1


	//   ....[21]....
        /*0294*/ 	.word	0x00000aa0
        /*0298*/ 	.word	0x000000ff
        /*029c*/ 	.word	0x000000a8
        /*02a0*/ 	.short	0x0100
        /*02a2*/ 	.byte	0x06
	.zero		1


	//   ....[22]....
        /*02a4*/ 	.word	0x00000bc0
        /*02a8*/ 	.word	0x000000ff
        /*02ac*/ 	.word	0x000000b0
        /*02b0*/ 	.short	0x0100
        /*02b2*/ 	.byte	0x04
	.zero		1


	//   ....[23]....
        /*02b4*/ 	.word	0x00000bd0
        /*02b8*/ 	.word	0x000000ff
        /*02bc*/ 	.word	0x000000d0
        /*02c0*/ 	.short	0x0100
        /*02c2*/ 	.byte	0x04
	.zero		1


	//   ....[24]....
        /*02c4*/ 	.word	0x00000be0
        /*02c8*/ 	.word	0x000000ff
        /*02cc*/ 	.word	0x000000b8
        /*02d0*/ 	.short	0x0100
        /*02d2*/ 	.byte	0x04
	.zero		1


	//   ....[25]....
        /*02d4*/ 	.word	0x00000bf0
        /*02d8*/ 	.word	0x000000ff
        /*02dc*/ 	.word	0x000000d8
        /*02e0*/ 	.short	0x0100
        /*02e2*/ 	.byte	0x04
	.zero		1


	//   ....[26]....
        /*02e4*/ 	.word	0x00000c00
        /*02e8*/ 	.word	0x000000ff
        /*02ec*/ 	.word	0x000000c0
        /*02f0*/ 	.short	0x0100
        /*02f2*/ 	.byte	0x04
	.zero		1


	//   ....[27]....
        /*02f4*/ 	.word	0x00000c10
        /*02f8*/ 	.word	0x000000ff
        /*02fc*/ 	.word	0x000000e0
        /*0300*/ 	.short	0x0100
        /*0302*/ 	.byte	0x04
	.zero		1


	//   ....[28]....
        /*0304*/ 	.word	0x00000c20
        /*0308*/ 	.word	0x000000ff
        /*030c*/ 	.word	0x000000c8
        /*0310*/ 	.short	0x0100
        /*0312*/ 	.byte	0x04
	.zero		1


	//   ....[29]....
        /*0314*/ 	.word	0x00000c30
        /*0318*/ 	.word	0x000000ff
        /*031c*/ 	.word	0x000000e8
        /*0320*/ 	.short	0x0100
        /*0322*/ 	.byte	0x04
	.zero		1


	//   ....[30]....
        /*0324*/ 	.word	0x00000d20
        /*0328*/ 	.word	0x000000ff
        /*032c*/ 	.word	0x000000f0
        /*0330*/ 	.short	0x0100
        /*0332*/ 	.byte	0x04
	.zero		1


	//   ....[31]....
        /*0334*/ 	.word	0x00000d30
        /*0338*/ 	.word	0x000000ff
        /*033c*/ 	.word	0x00000100
        /*0340*/ 	.short	0x0100
        /*0342*/ 	.byte	0x04
	.zero		1


	//   ....[32]....
        /*0344*/ 	.word	0x00000d40
        /*0348*/ 	.word	0x000000ff
        /*034c*/ 	.word	0x000000f8
        /*0350*/ 	.short	0x0100
        /*0352*/ 	.byte	0x04
	.zero		1


	//   ....[33]....
        /*0354*/ 	.word	0x00000d50
        /*0358*/ 	.word	0x000000ff
        /*035c*/ 	.word	0x00000108
        /*0360*/ 	.short	0x0100
        /*0362*/ 	.byte	0x04
	.zero		1


	//   ....[34]....
        /*0364*/ 	.word	0x00000e50
        /*0368*/ 	.word	0x000000ff
        /*036c*/ 	.word	0x00000110
        /*0370*/ 	.short	0x0100
        /*0372*/ 	.byte	0x06
	.zero		1


	//   ....[35]....
        /*0374*/ 	.word	0x00001a50
        /*0378*/ 	.word	0x00000000
        /*037c*/ 	.word	0x00000100
        /*0380*/ 	.short	0x010a
        /*0382*/ 	.byte	0xff
	.zero		1


	//   ....[36]....
        /*0384*/ 	.word	0x00001a80
        /*0388*/ 	.word	0x00000000
        /*038c*/ 	.word	0x000000f0
        /*0390*/ 	.short	0x0101
        /*0392*/ 	.byte	0xff
	.zero		1


	//   ....[37]....
        /*0394*/ 	.word	0x00001b40
        /*0398*/ 	.word	0x000000ff
        /*039c*/ 	.word	0x00000020
        /*03a0*/ 	.short	0x010a
        /*03a2*/ 	.byte	0x04
	.zero		1


	//   ....[38]....
        /*03a4*/ 	.word	0x00001c10
        /*03a8*/ 	.word	0x000000ff
        /*03ac*/ 	.word	0x00000020
        /*03b0*/ 	.short	0x010a
        /*03b2*/ 	.byte	0x21
	.zero		1


	//   ....[39]....
        /*03b4*/ 	.word	0x00001dc0
        /*03b8*/ 	.word	0x000000ff
        /*03bc*/ 	.word	0x00000020
        /*03c0*/ 	.short	0x010a
        /*03c2*/ 	.byte	0x05
	.zero		1


	//   ....[40]....
        /*03c4*/ 	.word	0x00001fa0
        /*03c8*/ 	.word	0x000000ff
        /*03cc*/ 	.word	0x00000088
        /*03d0*/ 	.short	0x0101
        /*03d2*/ 	.byte	0x0e
	.zero		1


	//   ....[41]....
        /*03d4*/ 	.word	0x00001fc0
        /*03d8*/ 	.word	0x000000ff
        /*03dc*/ 	.word	0x00000020
        /*03e0*/ 	.short	0x010a
        /*03e2*/ 	.byte	0x04
	.zero		1


	//   ....[42]....
        /*03e4*/ 	.word	0x00002040
        /*03e8*/ 	.word	0x000000ff
        /*03ec*/ 	.word	0x00000020
        /*03f0*/ 	.short	0x010a
        /*03f2*/ 	.byte	0x07
	.zero		1


	//   ....[43]....
        /*03f4*/ 	.word	0x00002180
        /*03f8*/ 	.word	0x000000ff
        /*03fc*/ 	.word	0x00000020
        /*0400*/ 	.short	0x010a
        /*0402*/ 	.byte	0x04
	.zero		1


	//   ....[44]....
        /*0404*/ 	.word	0x00002430
        /*0408*/ 	.word	0x00000003
        /*040c*/ 	.word	0x00000090
        /*0410*/ 	.short	0x010a
        /*0412*/ 	.byte	0xff
	.zero		1


	//   ....[45]....
        /*0414*/ 	.word	0x00002580
        /*0418*/ 	.word	0x00000000
        /*041c*/ 	.word	0x00000000
        /*0420*/ 	.short	0x0101
        /*0422*/ 	.byte	0xff
	.zero		1


	//   ....[46]....
        /*0424*/ 	.word	0x00002b40
        /*0428*/ 	.word	0x000000ff
        /*042c*/ 	.word	0x00000000
        /*0430*/ 	.short	0x010a
        /*0432*/ 	.byte	0x04
	.zero		1


	//   ....[47]....
        /*0434*/ 	.word	0x00002bd0
        /*0438*/ 	.word	0x000000ff
        /*043c*/ 	.word	0x00000000
        /*0440*/ 	.short	0x010a
        /*0442*/ 	.byte	0x05
	.zero		1


	//   ....[48]....
        /*0444*/ 	.word	0x00002c60
        /*0448*/ 	.word	0x000000ff
        /*044c*/ 	.word	0x00000000
        /*0450*/ 	.short	0x010a
        /*0452*/ 	.byte	0x05
	.zero		1


	//   ....[49]....
        /*0454*/ 	.word	0x00002d00
        /*0458*/ 	.word	0x00000000
        /*045c*/ 	.word	0x00000000
        /*0460*/ 	.short	0x010a
        /*0462*/ 	.byte	0xff
	.zero		1


	//   ....[50]....
        /*0464*/ 	.word	0x00002e20
        /*0468*/ 	.word	0x00000000
        /*046c*/ 	.word	0x000000f0
        /*0470*/ 	.short	0x010a
        /*0472*/ 	.byte	0xff
	.zero		1


	//   ....[51]....
        /*0474*/ 	.word	0x00002e90
        /*0478*/ 	.word	0x00000000
        /*047c*/ 	.word	0x00000000
        /*0480*/ 	.short	0x0101
        /*0482*/ 	.byte	0xff
	.zero		1


	//   ....[52]....
        /*0484*/ 	.word	0x00002eb0
        /*0488*/ 	.word	0x000000ff
        /*048c*/ 	.word	0x000000a0
        /*0490*/ 	.short	0x010a
        /*0492*/ 	.byte	0x04
	.zero		1


	//   ....[53]....
        /*0494*/ 	.word	0x00002fd0
        /*0498*/ 	.word	0x00000000
        /*049c*/ 	.word	0x00000090
        /*04a0*/ 	.short	0x010a
        /*04a2*/ 	.byte	0xff
	.zero		1


	//   ....[54]....
        /*04a4*/ 	.word	0x000030d0
        /*04a8*/ 	.word	0x00000000
        /*04ac*/ 	.word	0x00000000
        /*04b0*/ 	.short	0x0101
        /*04b2*/ 	.byte	0xff
	.zero		1


	//   ....[55]....
        /*04b4*/ 	.word	0x00003160
        /*04b8*/ 	.word	0x000000ff
        /*04bc*/ 	.word	0x000000a0
        /*04c0*/ 	.short	0x0106
        /*04c2*/ 	.byte	0x04
	.zero		1


	//   ....[56]....
        /*04c4*/ 	.word	0x00003180
        /*04c8*/ 	.word	0x000000ff
        /*04cc*/ 	.word	0x000000a0
        /*04d0*/ 	.short	0x010a
        /*04d2*/ 	.byte	0x04
	.zero		1


	//   ....[57]....
        /*04d4*/ 	.word	0x00003210
        /*04d8*/ 	.word	0x000000ff
        /*04dc*/ 	.word	0x000000a0
        /*04e0*/ 	.short	0x0106
        /*04e2*/ 	.byte	0x07
	.zero		1


	//   ....[58]....
        /*04e4*/ 	.word	0x00003250
        /*04e8*/ 	.word	0x00000000
        /*04ec*/ 	.word	0x000000a0
        /*04f0*/ 	.short	0x010a
        /*04f2*/ 	.byte	0xff
	.zero		1


	//   ....[59]....
        /*04f4*/ 	.word	0x00003490
        /*04f8*/ 	.word	0x000000ff
        /*04fc*/ 	.word	0x00000008
        /*0500*/ 	.short	0x010a
        /*0502*/ 	.byte	0x05
	.zero		1


	//   ....[60]....
        /*0504*/ 	.word	0x000034b0
        /*0508*/ 	.word	0x000000ff
        /*050c*/ 	.word	0x00000008
        /*0510*/ 	.short	0x010a
        /*0512*/ 	.byte	0x05
	.zero		1


	//   ....[61]....
        /*0514*/ 	.word	0x00003640
        /*0518*/ 	.word	0x000000ff
        /*051c*/ 	.word	0x00000008
        /*0520*/ 	.short	0x010a
        /*0522*/ 	.byte	0x05
	.zero		1


	//   ....[62]....
        /*0524*/ 	.word	0x00003660
        /*0528*/ 	.word	0x000000ff
        /*052c*/ 	.word	0x00000008
        /*0530*/ 	.short	0x010a
        /*0532*/ 	.byte	0x05
	.zero		1


	//   ....[63]....
        /*0534*/ 	.word	0x00003720
        /*0538*/ 	.word	0x000000ff
        /*053c*/ 	.word	0x00000000
        /*0540*/ 	.short	0x0101
        /*0542*/ 	.byte	0x04
	.zero		1


	//   ....[64]....
        /*0544*/ 	.word	0x00003ae0
        /*0548*/ 	.word	0x00000000
        /*054c*/ 	.word	0x00000090
        /*0550*/ 	.short	0x010a
        /*0552*/ 	.byte	0xff
	.zero		1


	//   ....[65]....
        /*0554*/ 	.word	0x00003ba0
        /*0558*/ 	.word	0x00000000
        /*055c*/ 	.word	0x00000000
        /*0560*/ 	.short	0x0101
        /*0562*/ 	.byte	0xff
	.zero		1


	//   ....[66]....
        /*0564*/ 	.word	0x00003c60
        /*0568*/ 	.word	0x000000ff
        /*056c*/ 	.word	0x00000000
        /*0570*/ 	.short	0x010a
        /*0572*/ 	.byte	0x04
	.zero		1


	//   ....[67]....
        /*0574*/ 	.word	0x00003c70
        /*0578*/ 	.word	0x000000ff
        /*057c*/ 	.word	0x000000d0
        /*0580*/ 	.short	0x010a
        /*0582*/ 	.byte	0x2e
	.zero		1


	//   ....[68]....
        /*0584*/ 	.word	0x00003d20
        /*0588*/ 	.word	0x000000ff
        /*058c*/ 	.word	0x00000000
        /*0590*/ 	.short	0x010a
        /*0592*/ 	.byte	0x07
	.zero		1


	//   ....[69]....
        /*0594*/ 	.word	0x00003e50
        /*0598*/ 	.word	0x000000ff
        /*059c*/ 	.word	0x00000000
        /*05a0*/ 	.short	0x010a
        /*05a2*/ 	.byte	0x04
	.zero		1


	//   ....[70]....
        /*05a4*/ 	.word	0x00004290
        /*05a8*/ 	.word	0x000000ff
        /*05ac*/ 	.word	0x00000000
        /*05b0*/ 	.short	0x010a
        /*05b2*/ 	.byte	0x04
	.zero		1


	//   ....[71]....
        /*05b4*/ 	.word	0x00004320
        /*05b8*/ 	.word	0x000000ff
        /*05bc*/ 	.word	0x00000000
        /*05c0*/ 	.short	0x010a
        /*05c2*/ 	.byte	0x05
	.zero		1


	//   ....[72]....
        /*05c4*/ 	.word	0x000043b0
        /*05c8*/ 	.word	0x000000ff
        /*05cc*/ 	.word	0x00000000
        /*05d0*/ 	.short	0x010a
        /*05d2*/ 	.byte	0x05
	.zero		1


	//   ....[73]....
        /*05d4*/ 	.word	0x00004450
        /*05d8*/ 	.word	0x00000000
        /*05dc*/ 	.word	0x00000000
        /*05e0*/ 	.short	0x010a
        /*05e2*/ 	.byte	0xff
	.zero		1


	//   ....[74]....
        /*05e4*/ 	.word	0x00004490
        /*05e8*/ 	.word	0x00000000
        /*05ec*/ 	.word	0x00000000
        /*05f0*/ 	.short	0x010a
        /*05f2*/ 	.byte	0xff
	.zero		1


	//   ....[75]....
        /*05f4*/ 	.word	0x00004500
        /*05f8*/ 	.word	0x000000ff
        /*05fc*/ 	.word	0x00000000
        /*0600*/ 	.short	0x0101
        /*0602*/ 	.byte	0x04
	.zero		1


	//   ....[76]....
        /*0604*/ 	.word	0x00004540
        /*0608*/ 	.word	0x000000ff
        /*060c*/ 	.word	0x00000110
        /*0610*/ 	.short	0x010a
        /*0612*/ 	.byte	0x29
	.zero		1


	//   ....[77]....
        /*0614*/ 	.word	0x00004590
        /*0618*/ 	.word	0x000000ff
        /*061c*/ 	.word	0x00000000
        /*0620*/ 	.short	0x0101
        /*0622*/ 	.byte	0x04
	.zero		1


	//   ....[78]....
        /*0624*/ 	.word	0x00004a10
        /*0628*/ 	.word	0x0000000c
        /*062c*/ 	.word	0x00000090
        /*0630*/ 	.short	0x010a
        /*0632*/ 	.byte	0xff
	.zero		1


	//   ....[79]....
        /*0634*/ 	.word	0x00004b80
        /*0638*/ 	.word	0x00000000
        /*063c*/ 	.word	0x00000000
        /*0640*/ 	.short	0x0101
        /*0642*/ 	.byte	0xff
	.zero		1


	//   ....[80]....
        /*0644*/ 	.word	0x00005020
        /*0648*/ 	.word	0x000000ff
        /*064c*/ 	.word	0x00000088
        /*0650*/ 	.short	0x010a
        /*0652*/ 	.byte	0x15
	.zero		1


	//   ....[81]....
        /*0654*/ 	.word	0x000051a0
        /*0658*/ 	.word	0x000000ff
        /*065c*/ 	.word	0x00000060
        /*0660*/ 	.short	0x010a
        /*0662*/ 	.byte	0x15
	.zero		1


	//   ....[82]....
        /*0664*/ 	.word	0x00005320
        /*0668*/ 	.word	0x000000ff
        /*066c*/ 	.word	0x00000040
        /*0670*/ 	.short	0x010b
        /*0672*/ 	.byte	0x15
	.zero		1


	//   ....[83]....
        /*0674*/ 	.word	0x00005330
        /*0678*/ 	.word	0x000000ff
        /*067c*/ 	.word	0x00000000
        /*0680*/ 	.short	0x0101
        /*0682*/ 	.byte	0x06
	.zero		1


	//   ....[84]....
        /*0684*/ 	.word	0x00005340
        /*0688*/ 	.word	0x000000ff
        /*068c*/ 	.word	0x00000068
        /*0690*/ 	.short	0x010a
        /*0692*/ 	.byte	0x15
	.zero		1


	//   ....[85]....
        /*0694*/ 	.word	0x00005480
        /*0698*/ 	.word	0x000000ff
        /*069c*/ 	.word	0x00000048
        /*06a0*/ 	.short	0x010b
        /*06a2*/ 	.byte	0x15
	.zero		1


	//   ....[86]....
        /*06a4*/ 	.word	0x00005490
        /*06a8*/ 	.word	0x000000ff
        /*06ac*/ 	.word	0x00000000
        /*06b0*/ 	.short	0x0101
        /*06b2*/ 	.byte	0x07
	.zero		1


	//   ....[87]....
        /*06b4*/ 	.word	0x000054a0
        /*06b8*/ 	.word	0x000000ff
        /*06bc*/ 	.word	0x00000070
        /*06c0*/ 	.short	0x010a
        /*06c2*/ 	.byte	0x15
	.zero		1


	//   ....[88]....
        /*06c4*/ 	.word	0x000055f0
        /*06c8*/ 	.word	0x000000ff
        /*06cc*/ 	.word	0x00000050
        /*06d0*/ 	.short	0x010b
        /*06d2*/ 	.byte	0x15
	.zero		1


	//   ....[89]....
        /*06d4*/ 	.word	0x00005600
        /*06d8*/ 	.word	0x000000ff
        /*06dc*/ 	.word	0x00000000
        /*06e0*/ 	.short	0x0101
        /*06e2*/ 	.byte	0x1d
	.zero		1


	//   ....[90]....
        /*06e4*/ 	.word	0x00005610
        /*06e8*/ 	.word	0x000000ff
        /*06ec*/ 	.word	0x00000078
        /*06f0*/ 	.short	0x010a
        /*06f2*/ 	.byte	0x15
	.zero		1


	//   ....[91]....
        /*06f4*/ 	.word	0x00005770
        /*06f8*/ 	.word	0x000000ff
        /*06fc*/ 	.word	0x00000058
        /*0700*/ 	.short	0x010b
        /*0702*/ 	.byte	0x15
	.zero		1


	//   ....[92]....
        /*0704*/ 	.word	0x00005780
        /*0708*/ 	.word	0x000000ff
        /*070c*/ 	.word	0x00000000
        /*0710*/ 	.short	0x0101
        /*0712*/ 	.byte	0x18
	.zero		1


	//   ....[93]....
        /*0714*/ 	.word	0x00005790
        /*0718*/ 	.word	0x000000ff
        /*071c*/ 	.word	0x00000060
        /*0720*/ 	.short	0x010a
        /*0722*/ 	.byte	0x15
	.zero		1


	//   ....[94]....
        /*0724*/ 	.word	0x000058f0
        /*0728*/ 	.word	0x000000ff
        /*072c*/ 	.word	0x00000040
        /*0730*/ 	.short	0x010b
        /*0732*/ 	.byte	0x15
	.zero		1


	//   ....[95]....
        /*0734*/ 	.word	0x00005900
        /*0738*/ 	.word	0x000000ff
        /*073c*/ 	.word	0x00000000
        /*0740*/ 	.short	0x0101
        /*0742*/ 	.byte	0x06
	.zero		1


	//   ....[96]....
        /*0744*/ 	.word	0x00005910
        /*0748*/ 	.word	0x000000ff
        /*074c*/ 	.word	0x00000068
        /*0750*/ 	.short	0x010a
        /*0752*/ 	.byte	0x15
	.zero		1


	//   ....[97]....
        /*0754*/ 	.word	0x00005a70
        /*0758*/ 	.word	0x000000ff
        /*075c*/ 	.word	0x00000048
        /*0760*/ 	.short	0x010b
        /*0762*/ 	.byte	0x15
	.zero		1


	//   ....[98]....
        /*0764*/ 	.word	0x00005a80
        /*0768*/ 	.word	0x000000ff
        /*076c*/ 	.word	0x00000000
        /*0770*/ 	.short	0x0101
        /*0772*/ 	.byte	0x07
	.zero		1


	//   ....[99]....
        /*0774*/ 	.word	0x00005a90
        /*0778*/ 	.word	0x000000ff
        /*077c*/ 	.word	0x00000070
        /*0780*/ 	.short	0x010a
        /*0782*/ 	.byte	0x15
	.zero		1


	//   ....[100]....
        /*0784*/ 	.word	0x00005be0
        /*0788*/ 	.word	0x000000ff
        /*078c*/ 	.word	0x00000050
        /*0790*/ 	.short	0x010b
        /*0792*/ 	.byte	0x15
	.zero		1


	//   ....[101]....
        /*0794*/ 	.word	0x00005bf0
        /*0798*/ 	.word	0x000000ff
        /*079c*/ 	.word	0x00000000
        /*07a0*/ 	.short	0x0101
        /*07a2*/ 	.byte	0x1d
	.zero		1


	//   ....[102]....
        /*07a4*/ 	.word	0x00005c00
        /*07a8*/ 	.word	0x000000ff
        /*07ac*/ 	.word	0x00000078
        /*07b0*/ 	.short	0x010a
        /*07b2*/ 	.byte	0x15
	.zero		1


	//   ....[103]....
        /*07b4*/ 	.word	0x00005df0
        /*07b8*/ 	.word	0x000000ff
        /*07bc*/ 	.word	0x00000058
        /*07c0*/ 	.short	0x010b
        /*07c2*/ 	.byte	0x15
	.zero		1


	//   ....[104]....
        /*07c4*/ 	.word	0x00005e00
        /*07c8*/ 	.word	0x000000ff
        /*07cc*/ 	.word	0x00000000
        /*07d0*/ 	.short	0x0101
        /*07d2*/ 	.byte	0x18
	.zero		1


	//   ....[105]....
        /*07d4*/ 	.word	0x00005e20
        /*07d8*/ 	.word	0x000000ff
        /*07dc*/ 	.word	0x00000060
        /*07e0*/ 	.short	0x010a
        /*07e2*/ 	.byte	0x15
	.zero		1


	//   ....[106]....
        /*07e4*/ 	.word	0x00005e40
        /*07e8*/ 	.word	0x000000ff
        /*07ec*/ 	.word	0x00000068
        /*07f0*/ 	.short	0x010a
        /*07f2*/ 	.byte	0x15
	.zero		1


	//   ....[107]....
        /*07f4*/ 	.word	0x00005e60
        /*07f8*/ 	.word	0x000000ff
        /*07fc*/ 	.word	0x00000070
        /*0800*/ 	.short	0x010a
        /*0802*/ 	.byte	0x15
	.zero		1


	//   ....[108]....
        /*0804*/ 	.word	0x00005eb0
        /*0808*/ 	.word	0x00000002
        /*080c*/ 	.word	0x00000078
        /*0810*/ 	.short	0x010a
        /*0812*/ 	.byte	0xff
	.zero		1


	//   ....[109]....
        /*0814*/ 	.word	0x000061d0
        /*0818*/ 	.word	0x00000000
        /*081c*/ 	.word	0x00000090
        /*0820*/ 	.short	0x010a
        /*0822*/ 	.byte	0xff
	.zero		1


	//   ....[110]....
        /*0824*/ 	.word	0x000062a0
        /*0828*/ 	.word	0x00000000
        /*082c*/ 	.word	0x00000000
        /*0830*/ 	.short	0x0101
        /*0832*/ 	.byte	0xff
	.zero		1


	//   ....[111]....
        /*0834*/ 	.word	0x00006ee0
        /*0838*/ 	.word	0x000000ff
        /*083c*/ 	.word	0x00000040
        /*0840*/ 	.short	0x010a
        /*0842*/ 	.byte	0x2b
	.zero		1


	//   ....[112]....
        /*0844*/ 	.word	0x00006f10
        /*0848*/ 	.word	0x00000049
        /*084c*/ 	.word	0x000000b0
        /*0850*/ 	.short	0x010a
        /*0852*/ 	.byte	0xff
	.zero		1


	//   ....[113]....
        /*0854*/ 	.word	0x00007000
        /*0858*/ 	.word	0x000000ff
        /*085c*/ 	.word	0x00000040
        /*0860*/ 	.short	0x010a
        /*0862*/ 	.byte	0x2b
	.zero		1


	//   ....[114]....
        /*0864*/ 	.word	0x000070f0
        /*0868*/ 	.word	0x00000049
        /*086c*/ 	.word	0x000000b0
        /*0870*/ 	.short	0x010a
        /*0872*/ 	.byte	0xff
	.zero		1


	//   ....[115]....
        /*0874*/ 	.word	0x000078c0
        /*0878*/ 	.word	0x00000000
        /*087c*/ 	.word	0x00000000
        /*0880*/ 	.short	0x0101
        /*0882*/ 	.byte	0xff
	.zero		1


	//   ....[116]....
        /*0884*/ 	.word	0x000078d0
        /*0888*/ 	.word	0x00000002
        /*088c*/ 	.word	0x00000040
        /*0890*/ 	.short	0x010a
        /*0892*/ 	.byte	0xff
	.zero		1


	//   ....[117]....
        /*0894*/ 	.word	0x000079b0
        /*0898*/ 	.word	0x00000002
        /*089c*/ 	.word	0x00000040
        /*08a0*/ 	.short	0x010a
        /*08a2*/ 	.byte	0xff
	.zero		1


	//   ....[118]....
        /*08a4*/ 	.word	0x00008210
        /*08a8*/ 	.word	0x00000015
        /*08ac*/ 	.word	0x00000000
        /*08b0*/ 	.short	0x0101
        /*08b2*/ 	.byte	0xff
	.zero		1


	//   ....[119]....
        /*08b4*/ 	.word	0x00008230
        /*08b8*/ 	.word	0x00000000
        /*08bc*/ 	.word	0x00000040
        /*08c0*/ 	.short	0x010a
        /*08c2*/ 	.byte	0xff
	.zero		1


	//   ....[120]....
        /*08c4*/ 	.word	0x00008300
        /*08c8*/ 	.word	0x00000000
        /*08cc*/ 	.word	0x00000040
        /*08d0*/ 	.short	0x010a
        /*08d2*/ 	.byte	0xff
	.zero		1


	//   ....[121]....
        /*08d4*/ 	.word	0x00008b70
        /*08d8*/ 	.word	0x00000015
        /*08dc*/ 	.word	0x00000000
        /*08e0*/ 	.short	0x0101
        /*08e2*/ 	.byte	0xff
	.zero		1


	//   ....[122]....
        /*08e4*/ 	.word	0x00008b90
        /*08e8*/ 	.word	0x00000000
        /*08ec*/ 	.word	0x00000040
        /*08f0*/ 	.short	0x010a
        /*08f2*/ 	.byte	0xff
	.zero		1


	//   ....[123]....
        /*08f4*/ 	.word	0x00008c60
        /*08f8*/ 	.word	0x00000000
        /*08fc*/ 	.word	0x00000040
        /*0900*/ 	.short	0x010a
        /*0902*/ 	.byte	0xff
	.zero		1


	//   ....[124]....
        /*0904*/ 	.word	0x00009500
        /*0908*/ 	.word	0x00000015
        /*090c*/ 	.word	0x00000000
        /*0910*/ 	.short	0x0101
        /*0912*/ 	.byte	0xff
	.zero		1


	//   ....[125]....
        /*0914*/ 	.word	0x00009520
        /*0918*/ 	.word	0x00000000
        /*091c*/ 	.word	0x00000040
        /*0920*/ 	.short	0x010a
        /*0922*/ 	.byte	0xff
	.zero		1


	//   ....[126]....
        /*0924*/ 	.word	0x000095f0
        /*0928*/ 	.word	0x00000000
        /*092c*/ 	.word	0x00000040
        /*0930*/ 	.short	0x010a
        /*0932*/ 	.byte	0xff
	.zero		1


	//   ....[127]....
        /*0934*/ 	.word	0x00009ed0
        /*0938*/ 	.word	0x00000015
        /*093c*/ 	.word	0x00000000
        /*0940*/ 	.short	0x0101
        /*0942*/ 	.byte	0xff
	.zero		1


	//   ....[128]....
        /*0944*/ 	.word	0x00009ef0
        /*0948*/ 	.word	0x00000000
        /*094c*/ 	.word	0x00000040
        /*0950*/ 	.short	0x010a
        /*0952*/ 	.byte	0xff
	.zero		1


	//   ....[129]....
        /*0954*/ 	.word	0x00009fc0
        /*0958*/ 	.word	0x00000000
        /*095c*/ 	.word	0x00000040
        /*0960*/ 	.short	0x010a
        /*0962*/ 	.byte	0xff
	.zero		1


	//   ....[130]....
        /*0964*/ 	.word	0x0000a870
        /*0968*/ 	.word	0x00000015
        /*096c*/ 	.word	0x00000000
        /*0970*/ 	.short	0x0101
        /*0972*/ 	.byte	0xff
	.zero		1


	//   ....[131]....
        /*0974*/ 	.word	0x0000a890
        /*0978*/ 	.word	0x00000000
        /*097c*/ 	.word	0x00000040
        /*0980*/ 	.short	0x010a
        /*0982*/ 	.byte	0xff
	.zero		1


	//   ....[132]....
        /*0984*/ 	.word	0x0000a960
        /*0988*/ 	.word	0x00000000
        /*098c*/ 	.word	0x00000040
        /*0990*/ 	.short	0x010a
        /*0992*/ 	.byte	0xff
	.zero		1


	//   ....[133]....
        /*0994*/ 	.word	0x0000b210
        /*0998*/ 	.word	0x00000015
        /*099c*/ 	.word	0x00000000
        /*09a0*/ 	.short	0x0101
        /*09a2*/ 	.byte	0xff
	.zero		1


	//   ....[134]....
        /*09a4*/ 	.word	0x0000b230
        /*09a8*/ 	.word	0x00000000
        /*09ac*/ 	.word	0x00000040
        /*09b0*/ 	.short	0x010a
        /*09b2*/ 	.byte	0xff
	.zero		1


	//   ....[135]....
        /*09b4*/ 	.word	0x0000b300
        /*09b8*/ 	.word	0x00000000
        /*09bc*/ 	.word	0x00000040
        /*09c0*/ 	.short	0x010a
        /*09c2*/ 	.byte	0xff
	.zero		1


	//   ....[136]....
        /*09c4*/ 	.word	0x0000b610
        /*09c8*/ 	.word	0x00000049
        /*09cc*/ 	.word	0x00000000
        /*09d0*/ 	.short	0x0101
        /*09d2*/ 	.byte	0xff
	.zero		1


	//   ....[137]....
        /*09d4*/ 	.word	0x0000bbb0
        /*09d8*/ 	.word	0x00000000
        /*09dc*/ 	.word	0x00000000
        /*09e0*/ 	.short	0x0101
        /*09e2*/ 	.byte	0xff
	.zero		1


	//   ....[138]....
        /*09e4*/ 	.word	0x0000be60
        /*09e8*/ 	.word	0x000000ff
        /*09ec*/ 	.word	0x00000000
        /*09f0*/ 	.short	0x0101
        /*09f2*/ 	.byte	0x04
	.zero		1


	//   ....[139]....
        /*09f4*/ 	.word	0x0000be80
        /*09f8*/ 	.word	0x00000000
        /*09fc*/ 	.word	0x00000100
        /*0a00*/ 	.short	0x010a
        /*0a02*/ 	.byte	0xff
	.zero		1


	//   ....[140]....
        /*0a04*/ 	.word	0x0000bee0
        /*0a08*/ 	.word	0x00000000
        /*0a0c*/ 	.word	0x00000020
        /*0a10*/ 	.short	0x010a
        /*0a12*/ 	.byte	0xff
	.zero		1


	//   ....[141]....
        /*0a14*/ 	.word	0x0000bf40
        /*0a18*/ 	.word	0x00000000
        /*0a1c*/ 	.word	0x00000020
        /*0a20*/ 	.short	0x010a
        /*0a22*/ 	.byte	0xff
	.zero		1


	//   ....[142]....
        /*0a24*/ 	.word	0x0000bf90
        /*0a28*/ 	.word	0x00000003
        /*0a2c*/ 	.word	0x00000090
        /*0a30*/ 	.short	0x010a
        /*0a32*/ 	.byte	0xff
	.zero		1


	//   ....[143]....
        /*0a34*/ 	.word	0x0000bff0
        /*0a38*/ 	.word	0x00000000
        /*0a3c*/ 	.word	0x00000000
        /*0a40*/ 	.short	0x010a
        /*0a42*/ 	.byte	0xff
	.zero		1


	//   ....[144]....
        /*0a44*/ 	.word	0x0000c050
        /*0a48*/ 	.word	0x00000000
        /*0a4c*/ 	.word	0x00000000
        /*0a50*/ 	.short	0x010a
        /*0a52*/ 	.byte	0xff
	.zero		1


	//   ....[145]....
        /*0a54*/ 	.word	0x0000c0b0
        /*0a58*/ 	.word	0x00000000
        /*0a5c*/ 	.word	0x00000000
        /*0a60*/ 	.short	0x010a
        /*0a62*/ 	.byte	0xff
	.zero		1


	//   ....[146]....
        /*0a64*/ 	.word	0x0000c100
        /*0a68*/ 	.word	0x00000000
        /*0a6c*/ 	.word	0x000000f0
        /*0a70*/ 	.short	0x010a
        /*0a72*/ 	.byte	0xff
	.zero		1


	//   ....[147]....
        /*0a74*/ 	.word	0x0000c160
        /*0a78*/ 	.word	0x00000000
        /*0a7c*/ 	.word	0x000000a0
        /*0a80*/ 	.short	0x010a
        /*0a82*/ 	.byte	0xff
	.zero		1


	//   ....[148]....
        /*0a84*/ 	.word	0x0000c1b0
        /*0a88*/ 	.word	0x00000000
        /*0a8c*/ 	.word	0x00000090
        /*0a90*/ 	.short	0x010a
        /*0a92*/ 	.byte	0xff
	.zero		1


	//   ....[149]....
        /*0a94*/ 	.word	0x0000c210
        /*0a98*/ 	.word	0x00000000
        /*0a9c*/ 	.word	0x000000a0
        /*0aa0*/ 	.short	0x010a
        /*0aa2*/ 	.byte	0xff
	.zero		1


	//   ....[150]....
        /*0aa4*/ 	.word	0x0000c270
        /*0aa8*/ 	.word	0x00000005
        /*0aac*/ 	.word	0x00000008
        /*0ab0*/ 	.short	0x010a
        /*0ab2*/ 	.byte	0xff
	.zero		1


	//   ....[151]....
        /*0ab4*/ 	.word	0x0000c360
        /*0ab8*/ 	.word	0x00000003
        /*0abc*/ 	.word	0x00000008
        /*0ac0*/ 	.short	0x010a
        /*0ac2*/ 	.byte	0xff
	.zero		1


	//   ....[152]....
        /*0ac4*/ 	.word	0x0000c3b0
        /*0ac8*/ 	.word	0x00000000
        /*0acc*/ 	.word	0x00000090
        /*0ad0*/ 	.short	0x010a
        /*0ad2*/ 	.byte	0xff
	.zero		1


	//   ....[153]....
        /*0ad4*/ 	.word	0x0000c410
        /*0ad8*/ 	.word	0x00000000
        /*0adc*/ 	.word	0x000000d0
        /*0ae0*/ 	.short	0x010a
        /*0ae2*/ 	.byte	0xff
	.zero		1


	//   ....[154]....
        /*0ae4*/ 	.word	0x0000c470
        /*0ae8*/ 	.word	0x00000000
        /*0aec*/ 	.word	0x00000000
        /*0af0*/ 	.short	0x010a
        /*0af2*/ 	.byte	0xff
	.zero		1


	//   ....[155]....
        /*0af4*/ 	.word	0x0000c4d0
        /*0af8*/ 	.word	0x00000000
        /*0afc*/ 	.word	0x00000000
        /*0b00*/ 	.short	0x010a
        /*0b02*/ 	.byte	0xff
	.zero		1


	//   ....[156]....
        /*0b04*/ 	.word	0x0000c530
        /*0b08*/ 	.word	0x00000000
        /*0b0c*/ 	.word	0x00000000
        /*0b10*/ 	.short	0x010a
        /*0b12*/ 	.byte	0xff
	.zero		1


	//   ....[157]....
        /*0b14*/ 	.word	0x0000c590
        /*0b18*/ 	.word	0x00000000
        /*0b1c*/ 	.word	0x00000000
        /*0b20*/ 	.short	0x010a
        /*0b22*/ 	.byte	0xff
	.zero		1


	//   ....[158]....
        /*0b24*/ 	.word	0x0000c5f0
        /*0b28*/ 	.word	0x00000000
        /*0b2c*/ 	.word	0x00000110
        /*0b30*/ 	.short	0x010a
        /*0b32*/ 	.byte	0xff
	.zero		1


	//   ....[159]....
        /*0b34*/ 	.word	0x0000c640
        /*0b38*/ 	.word	0x0000000c
        /*0b3c*/ 	.word	0x00000090
        /*0b40*/ 	.short	0x010a
        /*0b42*/ 	.byte	0xff
	.zero		1


	//   ....[160]....
        /*0b44*/ 	.word	0x0000c6a0
        /*0b48*/ 	.word	0x00000000
        /*0b4c*/ 	.word	0x00000088
        /*0b50*/ 	.short	0x010a
        /*0b52*/ 	.byte	0xff
	.zero		1


	//   ....[161]....
        /*0b54*/ 	.word	0x0000c700
        /*0b58*/ 	.word	0x00000000
        /*0b5c*/ 	.word	0x00000060
        /*0b60*/ 	.short	0x010a
        /*0b62*/ 	.byte	0xff
	.zero		1


	//   ....[162]....
        /*0b64*/ 	.word	0x0000c760
        /*0b68*/ 	.word	0x00000000
        /*0b6c*/ 	.word	0x00000068
        /*0b70*/ 	.short	0x010a
        /*0b72*/ 	.byte	0xff
	.zero		1


	//   ....[163]....
        /*0b74*/ 	.word	0x0000c7c0
        /*0b78*/ 	.word	0x00000000
        /*0b7c*/ 	.word	0x00000070
        /*0b80*/ 	.short	0x010a
        /*0b82*/ 	.byte	0xff
	.zero		1


	//   ....[164]....
        /*0b84*/ 	.word	0x0000c820
        /*0b88*/ 	.word	0x00000000
        /*0b8c*/ 	.word	0x00000078
        /*0b90*/ 	.short	0x010a
        /*0b92*/ 	.byte	0xff
	.zero		1


	//   ....[165]....
        /*0b94*/ 	.word	0x0000c880
        /*0b98*/ 	.word	0x00000000
        /*0b9c*/ 	.word	0x00000060
        /*0ba0*/ 	.short	0x010a
        /*0ba2*/ 	.byte	0xff
	.zero		1


	//   ....[166]....
        /*0ba4*/ 	.word	0x0000c8e0
        /*0ba8*/ 	.word	0x00000000
        /*0bac*/ 	.word	0x00000068
        /*0bb0*/ 	.short	0x010a
        /*0bb2*/ 	.byte	0xff
	.zero		1


	//   ....[167]....
        /*0bb4*/ 	.word	0x0000c940
        /*0bb8*/ 	.word	0x00000000
        /*0bbc*/ 	.word	0x00000070
        /*0bc0*/ 	.short	0x010a
        /*0bc2*/ 	.byte	0xff
	.zero		1


	//   ....[168]....
        /*0bc4*/ 	.word	0x0000c9a0
        /*0bc8*/ 	.word	0x00000000
        /*0bcc*/ 	.word	0x00000078
        /*0bd0*/ 	.short	0x010a
        /*0bd2*/ 	.byte	0xff
	.zero		1


	//   ....[169]....
        /*0bd4*/ 	.word	0x0000ca00
        /*0bd8*/ 	.word	0x00000000
        /*0bdc*/ 	.word	0x00000060
        /*0be0*/ 	.short	0x010a
        /*0be2*/ 	.byte	0xff
	.zero		1


	//   ....[170]....
        /*0be4*/ 	.word	0x0000ca60
        /*0be8*/ 	.word	0x00000000
        /*0bec*/ 	.word	0x00000068
        /*0bf0*/ 	.short	0x010a
        /*0bf2*/ 	.byte	0xff
	.zero		1


	//   ....[171]....
        /*0bf4*/ 	.word	0x0000cac0
        /*0bf8*/ 	.word	0x00000002
        /*0bfc*/ 	.word	0x00000070
        /*0c00*/ 	.short	0x010a
        /*0c02*/ 	.byte	0xff
	.zero		1


	//   ....[172]....
        /*0c04*/ 	.word	0x0000cb10
        /*0c08*/ 	.word	0x00000000
        /*0c0c*/ 	.word	0x00000090
        /*0c10*/ 	.short	0x010a
        /*0c12*/ 	.byte	0xff
	.zero		1


	//   ....[173]....
        /*0c14*/ 	.word	0x0000cb70
        /*0c18*/ 	.word	0x00000002
        /*0c1c*/ 	.word	0x00000040
        /*0c20*/ 	.short	0x010a
        /*0c22*/ 	.byte	0xff
	.zero		1


	//   ....[174]....
        /*0c24*/ 	.word	0x0000cbc0
        /*0c28*/ 	.word	0x00000049
        /*0c2c*/ 	.word	0x000000b0
        /*0c30*/ 	.short	0x010a
        /*0c32*/ 	.byte	0xff
	.zero		1


	//   ....[175]....
        /*0c34*/ 	.word	0x0000cc10
        /*0c38*/ 	.word	0x00000002
        /*0c3c*/ 	.word	0x00000040
        /*0c40*/ 	.short	0x010a
        /*0c42*/ 	.byte	0xff
	.zero		1


	//   ....[176]....
        /*0c44*/ 	.word	0x0000cc60
        /*0c48*/ 	.word	0x00000000
        /*0c4c*/ 	.word	0x00000040
        /*0c50*/ 	.short	0x010a
        /*0c52*/ 	.byte	0xff
	.zero		1


	//   ....[177]....
        /*0c54*/ 	.word	0x0000ccb0
        /*0c58*/ 	.word	0x00000000
        /*0c5c*/ 	.word	0x00000040
        /*0c60*/ 	.short	0x010a
        /*0c62*/ 	.byte	0xff
	.zero		1


	//   ....[178]....
        /*0c64*/ 	.word	0x0000cd00
        /*0c68*/ 	.word	0x00000000
        /*0c6c*/ 	.word	0x00000040
        /*0c70*/ 	.short	0x010a
        /*0c72*/ 	.byte	0xff
	.zero		1


	//   ....[179]....
        /*0c74*/ 	.word	0x0000cd50
        /*0c78*/ 	.word	0x00000000
        /*0c7c*/ 	.word	0x00000040
        /*0c80*/ 	.short	0x010a
        /*0c82*/ 	.byte	0xff
	.zero		1


	//   ....[180]....
        /*0c84*/ 	.word	0x0000cda0
        /*0c88*/ 	.word	0x00000000
        /*0c8c*/ 	.word	0x00000040
        /*0c90*/ 	.short	0x010a
        /*0c92*/ 	.byte	0xff
	.zero		1


	//   ....[181]....
        /*0c94*/ 	.word	0x0000cdf0
        /*0c98*/ 	.word	0x00000000
        /*0c9c*/ 	.word	0x00000040
        /*0ca0*/ 	.short	0x010a
        /*0ca2*/ 	.byte	0xff
	.zero		1


	//----- nvinfo : EIATTR_NUM_MBARRIERS
	.align		4
.L_47:
        /*0ca4*/ 	.byte	0x03, 0x38
        /*0ca6*/ 	.short	0x0023


	//----- nvinfo : EIATTR_EXIT_INSTR_OFFSETS
	.align		4
        /*0ca8*/ 	.byte	0x04, 0x1c
        /*0caa*/ 	.short	(.L_49 - .L_48)


	//   ....[0]....
.L_48:
        /*0cac*/ 	.word	0x00002d30


	//   ....[1]....
        /*0cb0*/ 	.word	0x00003220


	//   ....[2]....
        /*0cb4*/ 	.word	0x00003280


	//   ....[3]....
        /*0cb8*/ 	.word	0x000047c0


	//   ....[4]....
        /*0cbc*/ 	.word	0x00005ee0


	//   ....[5]....
        /*0cc0*/ 	.word	0x00005f20


	//   ....[6]....
        /*0cc4*/ 	.word	0x0000bd50


	//   ....[7]....
        /*0cc8*/ 	.word	0x0000bdd0


	//   ....[8]....
        /*0ccc*/ 	.word	0x0000be00


	//   ....[9]....
        /*0cd0*/ 	.word	0x0000be70


	//----- nvinfo : EIATTR_MAX_THREADS
	.align		4
.L_49:
        /*0cd4*/ 	.byte	0x04, 0x05
        /*0cd6*/ 	.short	(.L_51 - .L_50)
.L_50:
        /*0cd8*/ 	.word	0x00000100
        /*0cdc*/ 	.word	0x00000001
        /*0ce0*/ 	.word	0x00000001


	//----- nvinfo : EIATTR_CRS_STACK_SIZE
	.align		4
.L_51:
        /*0ce4*/ 	.byte	0x04, 0x1e
        /*0ce6*/ 	.short	(.L_53 - .L_52)
.L_52:
        /*0ce8*/ 	.word	0x00000000


	//----- nvinfo : EIATTR_CBANK_PARAM_SIZE
	.align		4
.L_53:
        /*0cec*/ 	.byte	0x03, 0x19
        /*0cee*/ 	.short	0x0800


	//----- nvinfo : EIATTR_PARAM_CBANK
	.align		4
        /*0cf0*/ 	.byte	0x04, 0x0a
        /*0cf2*/ 	.short	(.L_55 - .L_54)
	.align		4
.L_54:
        /*0cf4*/ 	.word	index@(.nv.constant0._ZN7cutlass13device_kernelINS_4gemm6kernel13GemmUniversalIN4cute5tupleIJiiiiEEENS1_10collective13CollectiveMmaINS1_35MainloopSm100TmaUmmaWarpSpecializedILi4ELi2ELi4ENS5_IJNS4_1CILi2EEESB_NSA_ILi1EEEEEEEENS5_IJNSA_ILi256EEENSA_ILi128EEENSA_ILi64EEEEEENS_10tfloat32_tENS5_IJlSC_lEEESJ_SK_NS4_8TiledMMAINS4_8MMA_AtomIJNS4_23SM100_MMA_TF32_2x1SM_SSISJ_SJ_fLi256ELi128ELNS4_4UMMA5MajorE0ELSP_0ELNSO_7ScaleInE0ELSQ_0EEEEEENS4_6LayoutINS5_IJSC_SC_SC_EEENS5_IJNSA_ILi0EEESV_SV_EEEEENS5_IJNS4_10UnderscoreESY_SY_EEEEENS4_28SM100_TMA_2SM_LOAD_MULTICASTENS4_14ComposedLayoutINS4_7SwizzleILi3ELi4ELi3EEENS4_18smem_ptr_flag_bitsILi32EEENST_INS5_IJNSA_ILi8EEENSA_ILi32EEEEEENS5_IJS18_SC_EEEEEEEvNS4_8identityENS4_18SM100_TMA_2SM_LOADES1C_vS1D_EENS_8epilogue10collective18CollectiveEpilogueINS1G_23Sm100TmaWarpSpecializedILi4ELi2ELi16ELb1ELb0EEEJNS5_IJSG_SG_SH_EEENS5_IJNST_ISG_SC_EENST_INSA_ILi16EEESC_EEEEESJ_SK_SJ_SK_NS1G_6fusion15FusionCallbacksIS1K_NS1Q_17LinearCombinationISJ_fSJ_fLNS_15FloatRoundStyleE2EEES1L_S1P_JEEENS4_5SM1004TMEM4LOAD26SM100_TMEM_LOAD_32dp32b16xENS4_13SM90_TMA_LOADENS12_INS13_ILi2ELi4ELi3EEES16_NST_INS5_IJS17_S1N_EEENS5_IJS1N_SC_EEEEEEENS4_39AutoVectorizingCopyWithAssumedAlignmentILi128EEENS4_14SM90_TMA_STOREES25_S27_S27_EEEvvEEEEvNT_6ParamsE)
        /*0cf8*/ 	.short	0x0380
        /*0cfa*/ 	.short	0x0800


	//----- nvinfo : EIATTR_SW_WAR
	.align		4
.L_55:
        /*0cfc*/ 	.byte	0x04, 0x36
        /*0cfe*/ 	.short	(.L_57 - .L_56)
.L_56:
        /*0d00*/ 	.word	0x00000008
.L_57:


//--------------------- .nv.callgraph             --------------------------
	.section	.nv.callgraph,"",@"SHT_CUDA_CALLGRAPH"
	.align	4
	.sectionentsize	8
	.align		4
        /*0000*/ 	.word	0x00000000
	.align		4
        /*0004*/ 	.word	0xffffffff
	.align		4
        /*0008*/ 	.word	index@(_ZN7cutlass13device_kernelINS_4gemm6kernel13GemmUniversalIN4cute5tupleIJiiiiEEENS1_10collective13CollectiveMmaINS1_35MainloopSm100TmaUmmaWarpSpecializedILi4ELi2ELi4ENS5_IJNS4_1CILi2EEESB_NSA_ILi1EEEEEEEENS5_IJNSA_ILi256EEENSA_ILi128EEENSA_ILi64EEEEEENS_10tfloat32_tENS5_IJlSC_lEEESJ_SK_NS4_8TiledMMAINS4_8MMA_AtomIJNS4_23SM100_MMA_TF32_2x1SM_SSISJ_SJ_fLi256ELi128ELNS4_4UMMA5MajorE0ELSP_0ELNSO_7ScaleInE0ELSQ_0EEEEEENS4_6LayoutINS5_IJSC_SC_SC_EEENS5_IJNSA_ILi0EEESV_SV_EEEEENS5_IJNS4_10UnderscoreESY_SY_EEEEENS4_28SM100_TMA_2SM_LOAD_MULTICASTENS4_14ComposedLayoutINS4_7SwizzleILi3ELi4ELi3EEENS4_18smem_ptr_flag_bitsILi32EEENST_INS5_IJNSA_ILi8EEENSA_ILi32EEEEEENS5_IJS18_SC_EEEEEEEvNS4_8identityENS4_18SM100_TMA_2SM_LOADES1C_vS1D_EENS_8epilogue10collective18CollectiveEpilogueINS1G_23Sm100TmaWarpSpecializedILi4ELi2ELi16ELb1ELb0EEEJNS5_IJSG_SG_SH_EEENS5_IJNST_ISG_SC_EENST_INSA_ILi16EEESC_EEEEESJ_SK_SJ_SK_NS1G_6fusion15FusionCallbacksIS1K_NS1Q_17LinearCombinationISJ_fSJ_fLNS_15FloatRoundStyleE2EEES1L_S1P_JEEENS4_5SM1004TMEM4LOAD26SM100_TMEM_LOAD_32dp32b16xENS4_13SM90_TMA_LOADENS12_INS13_ILi2ELi4ELi3EEES16_NST_INS5_IJS17_S1N_EEENS5_IJS1N_SC_EEEEEEENS4_39AutoVectorizingCopyWithAssumedAlignmentILi128EEENS4_14SM90_TMA_STOREES25_S27_S27_EEEvvEEEEvNT_6ParamsE)
	.align		4
        /*000c*/ 	.word	index@(__assertfail)
	.align		4
        /*0010*/ 	.word	0x00000000
	.align		4
        /*0014*/ 	.word	0xfffffffe
	.align		4
        /*0018*/ 	.word	0x00000000
	.align		4
        /*001c*/ 	.word	0xfffffffd
	.align		4
        /*0020*/ 	.word	0x00000000
	.align		4
        /*0024*/ 	.word	0xfffffffc


//--------------------- .nv.constant4             --------------------------
	.section	.nv.constant4,"a",@progbits
	.align	8
	.align		8
.nv.constant4:
        /*0000*/ 	.dword	__assertfail
	.align		8
        /*0008*/ 	.dword	__unnamed_1
	.align		8
        /*0010*/ 	.dword	__unnamed_2
	.align		8
        /*0018*/ 	.dword	_ZN40_INTERNAL_a1b890d9_4_k_cu_59a9a370_285724cuda3std3__45__cpo5beginE
	.align		8
        /*0020*/ 	.dword	_ZN40_INTERNAL_a1b890d9_4_k_cu_59a9a370_285724cuda3std3__45__cpo3endE
	.align		8
        /*0028*/ 	.dword	_ZN40_INTERNAL_a1b890d9_4_k_cu_59a9a370_285724cuda3std3__45__cpo6cbeginE
	.align		8
        /*0030*/ 	.dword	_ZN40_INTERNAL_a1b890d9_4_k_cu_59a9a370_285724cuda3std3__45__cpo4cendE
	.align		8
        /*0038*/ 	.dword	_ZN40_INTERNAL_a1b890d9_4_k_cu_59a9a370_285724cuda3std3__442_GLOBAL__N__a1b890d9_4_k_cu_59a9a370_285726ignoreE
	.align		8
        /*0040*/ 	.dword	_ZN40_INTERNAL_a1b890d9_4_k_cu_59a9a370_285724cuda3std3__419piecewise_constructE
	.align		8
        /*0048*/ 	.dword	_ZN40_INTERNAL_a1b890d9_4_k_cu_59a9a370_285724cuda3std3__48in_placeE
	.align		8
        /*0050*/ 	.dword	_ZN40_INTERNAL_a1b890d9_4_k_cu_59a9a370_285724cuda3std6ranges3__45__cpo4swapE
	.align		8
        /*0058*/ 	.dword	_ZN40_INTERNAL_a1b890d9_4_k_cu_59a9a370_285724cuda3std6ranges3__45__cpo9iter_moveE
	.align		8
        /*0060*/ 	.dword	_ZN40_INTERNAL_a1b890d9_4_k_cu_59a9a370_285724cute7productE
	.align		8
        /*0068*/ 	.dword	_ZN40_INTERNAL_a1b890d9_4_k_cu_59a9a370_285724cute1_E
	.align		8
        /*0070*/ 	.dword	$str$25
	.align		8
        /*0078*/ 	.dword	$str$26
	.align		8
        /*0080*/ 	.dword	$str$27
	.align		8
        /*0088*/ 	.dword	$str$28


//--------------------- .text._ZN7cutlass13device_kernelINS_4gemm6kernel13GemmUniversalIN4cute5tupleIJiiiiEEENS1_10collective13CollectiveMmaINS1_35MainloopSm100TmaUmmaWarpSpecializedILi4ELi2ELi4ENS5_IJNS4_1CILi2EEESB_NSA_ILi1EEEEEEEENS5_IJNSA_ILi256EEENSA_ILi128EEENSA_ILi64EEEEEENS_10tfloat32_tENS5_IJlSC_lEEESJ_SK_NS4_8TiledMMAINS4_8MMA_AtomIJNS4_23SM100_MMA_TF32_2x1SM_SSISJ_SJ_fLi256ELi128ELNS4_4UMMA5MajorE0ELSP_0ELNSO_7ScaleInE0ELSQ_0EEEEEENS4_6LayoutINS5_IJSC_SC_SC_EEENS5_IJNSA_ILi0EEESV_SV_EEEEENS5_IJNS4_10UnderscoreESY_SY_EEEEENS4_28SM100_TMA_2SM_LOAD_MULTICASTENS4_14ComposedLayoutINS4_7SwizzleILi3ELi4ELi3EEENS4_18smem_ptr_flag_bitsILi32EEENST_INS5_IJNSA_ILi8EEENSA_ILi32EEEEEENS5_IJS18_SC_EEEEEEEvNS4_8identityENS4_18SM100_TMA_2SM_LOADES1C_vS1D_EENS_8epilogue10collective18CollectiveEpilogueINS1G_23Sm100TmaWarpSpecializedILi4ELi2ELi16ELb1ELb0EEEJNS5_IJSG_SG_SH_EEENS5_IJNST_ISG_SC_EENST_INSA_ILi16EEESC_EEEEESJ_SK_SJ_SK_NS1G_6fusion15FusionCallbacksIS1K_NS1Q_17LinearCombinationISJ_fSJ_fLNS_15FloatRoundStyleE2EEES1L_S1P_JEEENS4_5SM1004TMEM4LOAD26SM100_TMEM_LOAD_32dp32b16xENS4_13SM90_TMA_LOADENS12_INS13_ILi2ELi4ELi3EEES16_NST_INS5_IJS17_S1N_EEENS5_IJS1N_SC_EEEEEEENS4_39AutoVectorizingCopyWithAssumedAlignmentILi128EEENS4_14SM90_TMA_STOREES25_S27_S27_EEEvvEEEEvNT_6ParamsE --------------------------
	.section	.text._ZN7cutlass13device_kernelINS_4gemm6kernel13GemmUniversalIN4cute5tupleIJiiiiEEENS1_10collective13CollectiveMmaINS1_35MainloopSm100TmaUmmaWarpSpecializedILi4ELi2ELi4ENS5_IJNS4_1CILi2EEESB_NSA_ILi1EEEEEEEENS5_IJNSA_ILi256EEENSA_ILi128EEENSA_ILi64EEEEEENS_10tfloat32_tENS5_IJlSC_lEEESJ_SK_NS4_8TiledMMAINS4_8MMA_AtomIJNS4_23SM100_MMA_TF32_2x1SM_SSISJ_SJ_fLi256ELi128ELNS4_4UMMA5MajorE0ELSP_0ELNSO_7ScaleInE0ELSQ_0EEEEEENS4_6LayoutINS5_IJSC_SC_SC_EEENS5_IJNSA_ILi0EEESV_SV_EEEEENS5_IJNS4_10UnderscoreESY_SY_EEEEENS4_28SM100_TMA_2SM_LOAD_MULTICASTENS4_14ComposedLayoutINS4_7SwizzleILi3ELi4ELi3EEENS4_18smem_ptr_flag_bitsILi32EEENST_INS5_IJNSA_ILi8EEENSA_ILi32EEEEEENS5_IJS18_SC_EEEEEEEvNS4_8identityENS4_18SM100_TMA_2SM_LOADES1C_vS1D_EENS_8epilogue10collective18CollectiveEpilogueINS1G_23Sm100TmaWarpSpecializedILi4ELi2ELi16ELb1ELb0EEEJNS5_IJSG_SG_SH_EEENS5_IJNST_ISG_SC_EENST_INSA_ILi16EEESC_EEEEESJ_SK_SJ_SK_NS1G_6fusion15FusionCallbacksIS1K_NS1Q_17LinearCombinationISJ_fSJ_fLNS_15FloatRoundStyleE2EEES1L_S1P_JEEENS4_5SM1004TMEM4LOAD26SM100_TMEM_LOAD_32dp32b16xENS4_13SM90_TMA_LOADENS12_INS13_ILi2ELi4ELi3EEES16_NST_INS5_IJS17_S1N_EEENS5_IJS1N_SC_EEEEEEENS4_39AutoVectorizingCopyWithAssumedAlignmentILi128EEENS4_14SM90_TMA_STOREES25_S27_S27_EEEvvEEEEvNT_6ParamsE,"ax",@progbits
	.align	128
.text._ZN7cutlass13device_kernelINS_4gemm6kernel13GemmUniversalIN4cute5tupleIJiiiiEEENS1_10collective13CollectiveMmaINS1_35MainloopSm100TmaUmmaWarpSpecializedILi4ELi2ELi4ENS5_IJNS4_1CILi2EEESB_NSA_ILi1EEEEEEEENS5_IJNSA_ILi256EEENSA_ILi128EEENSA_ILi64EEEEEENS_10tfloat32_tENS5_IJlSC_lEEESJ_SK_NS4_8TiledMMAINS4_8MMA_AtomIJNS4_23SM100_MMA_TF32_2x1SM_SSISJ_SJ_fLi256ELi128ELNS4_4UMMA5MajorE0ELSP_0ELNSO_7ScaleInE0ELSQ_0EEEEEENS4_6LayoutINS5_IJSC_SC_SC_EEENS5_IJNSA_ILi0EEESV_SV_EEEEENS5_IJNS4_10UnderscoreESY_SY_EEEEENS4_28SM100_TMA_2SM_LOAD_MULTICASTENS4_14ComposedLayoutINS4_7SwizzleILi3ELi4ELi3EEENS4_18smem_ptr_flag_bitsILi32EEENST_INS5_IJNSA_ILi8EEENSA_ILi32EEEEEENS5_IJS18_SC_EEEEEEEvNS4_8identityENS4_18SM100_TMA_2SM_LOADES1C_vS1D_EENS_8epilogue10collective18CollectiveEpilogueINS1G_23Sm100TmaWarpSpecializedILi4ELi2ELi16ELb1ELb0EEEJNS5_IJSG_SG_SH_EEENS5_IJNST_ISG_SC_EENST_INSA_ILi16EEESC_EEEEESJ_SK_SJ_SK_NS1G_6fusion15FusionCallbacksIS1K_NS1Q_17LinearCombinationISJ_fSJ_fLNS_15FloatRoundStyleE2EEES1L_S1P_JEEENS4_5SM1004TMEM4LOAD26SM100_TMEM_LOAD_32dp32b16xENS4_13SM90_TMA_LOADENS12_INS13_ILi2ELi4ELi3EEES16_NST_INS5_IJS17_S1N_EEENS5_IJS1N_SC_EEEEEEENS4_39AutoVectorizingCopyWithAssumedAlignmentILi128EEENS4_14SM90_TMA_STOREES25_S27_S27_EEEvvEEEEvNT_6ParamsE:
        .type           _ZN7cutlass13device_kernelINS_4gemm6kernel13GemmUniversalIN4cute5tupleIJiiiiEEENS1_10collective13CollectiveMmaINS1_35MainloopSm100TmaUmmaWarpSpecializedILi4ELi2ELi4ENS5_IJNS4_1CILi2EEESB_NSA_ILi1EEEEEEEENS5_IJNSA_ILi256EEENSA_ILi128EEENSA_ILi64EEEEEENS_10tfloat32_tENS5_IJlSC_lEEESJ_SK_NS4_8TiledMMAINS4_8MMA_AtomIJNS4_23SM100_MMA_TF32_2x1SM_SSISJ_SJ_fLi256ELi128ELNS4_4UMMA5MajorE0ELSP_0ELNSO_7ScaleInE0ELSQ_0EEEEEENS4_6LayoutINS5_IJSC_SC_SC_EEENS5_IJNSA_ILi0EEESV_SV_EEEEENS5_IJNS4_10UnderscoreESY_SY_EEEEENS4_28SM100_TMA_2SM_LOAD_MULTICASTENS4_14ComposedLayoutINS4_7SwizzleILi3ELi4ELi3EEENS4_18smem_ptr_flag_bitsILi32EEENST_INS5_IJNSA_ILi8EEENSA_ILi32EEEEEENS5_IJS18_SC_EEEEEEEvNS4_8identityENS4_18SM100_TMA_2SM_LOADES1C_vS1D_EENS_8epilogue10collective18CollectiveEpilogueINS1G_23Sm100TmaWarpSpecializedILi4ELi2ELi16ELb1ELb0EEEJNS5_IJSG_SG_SH_EEENS5_IJNST_ISG_SC_EENST_INSA_ILi16EEESC_EEEEESJ_SK_SJ_SK_NS1G_6fusion15FusionCallbacksIS1K_NS1Q_17LinearCombinationISJ_fSJ_fLNS_15FloatRoundStyleE2EEES1L_S1P_JEEENS4_5SM1004TMEM4LOAD26SM100_TMEM_LOAD_32dp32b16xENS4_13SM90_TMA_LOADENS12_INS13_ILi2ELi4ELi3EEES16_NST_INS5_IJS17_S1N_EEENS5_IJS1N_SC_EEEEEEENS4_39AutoVectorizingCopyWithAssumedAlignmentILi128EEENS4_14SM90_TMA_STOREES25_S27_S27_EEEvvEEEEvNT_6ParamsE,@function
        .size           _ZN7cutlass13device_kernelINS_4gemm6kernel13GemmUniversalIN4cute5tupleIJiiiiEEENS1_10collective13CollectiveMmaINS1_35MainloopSm100TmaUmmaWarpSpecializedILi4ELi2ELi4ENS5_IJNS4_1CILi2EEESB_NSA_ILi1EEEEEEEENS5_IJNSA_ILi256EEENSA_ILi128EEENSA_ILi64EEEEEENS_10tfloat32_tENS5_IJlSC_lEEESJ_SK_NS4_8TiledMMAINS4_8MMA_AtomIJNS4_23SM100_MMA_TF32_2x1SM_SSISJ_SJ_fLi256ELi128ELNS4_4UMMA5MajorE0ELSP_0ELNSO_7ScaleInE0ELSQ_0EEEEEENS4_6LayoutINS5_IJSC_SC_SC_EEENS5_IJNSA_ILi0EEESV_SV_EEEEENS5_IJNS4_10UnderscoreESY_SY_EEEEENS4_28SM100_TMA_2SM_LOAD_MULTICASTENS4_14ComposedLayoutINS4_7SwizzleILi3ELi4ELi3EEENS4_18smem_ptr_flag_bitsILi32EEENST_INS5_IJNSA_ILi8EEENSA_ILi32EEEEEENS5_IJS18_SC_EEEEEEEvNS4_8identityENS4_18SM100_TMA_2SM_LOADES1C_vS1D_EENS_8epilogue10collective18CollectiveEpilogueINS1G_23Sm100TmaWarpSpecializedILi4ELi2ELi16ELb1ELb0EEEJNS5_IJSG_SG_SH_EEENS5_IJNST_ISG_SC_EENST_INSA_ILi16EEESC_EEEEESJ_SK_SJ_SK_NS1G_6fusion15FusionCallbacksIS1K_NS1Q_17LinearCombinationISJ_fSJ_fLNS_15FloatRoundStyleE2EEES1L_S1P_JEEENS4_5SM1004TMEM4LOAD26SM100_TMEM_LOAD_32dp32b16xENS4_13SM90_TMA_LOADENS12_INS13_ILi2ELi4ELi3EEES16_NST_INS5_IJS17_S1N_EEENS5_IJS1N_SC_EEEEEEENS4_39AutoVectorizingCopyWithAssumedAlignmentILi128EEENS4_14SM90_TMA_STOREES25_S27_S27_EEEvvEEEEvNT_6ParamsE,(.L_x_243 - _ZN7cutlass13device_kernelINS_4gemm6kernel13GemmUniversalIN4cute5tupleIJiiiiEEENS1_10collective13CollectiveMmaINS1_35MainloopSm100TmaUmmaWarpSpecializedILi4ELi2ELi4ENS5_IJNS4_1CILi2EEESB_NSA_ILi1EEEEEEEENS5_IJNSA_ILi256EEENSA_ILi128EEENSA_ILi64EEEEEENS_10tfloat32_tENS5_IJlSC_lEEESJ_SK_NS4_8TiledMMAINS4_8MMA_AtomIJNS4_23SM100_MMA_TF32_2x1SM_SSISJ_SJ_fLi256ELi128ELNS4_4UMMA5MajorE0ELSP_0ELNSO_7ScaleInE0ELSQ_0EEEEEENS4_6LayoutINS5_IJSC_SC_SC_EEENS5_IJNSA_ILi0EEESV_SV_EEEEENS5_IJNS4_10UnderscoreESY_SY_EEEEENS4_28SM100_TMA_2SM_LOAD_MULTICASTENS4_14ComposedLayoutINS4_7SwizzleILi3ELi4ELi3EEENS4_18smem_ptr_flag_bitsILi32EEENST_INS5_IJNSA_ILi8EEENSA_ILi32EEEEEENS5_IJS18_SC_EEEEEEEvNS4_8identityENS4_18SM100_TMA_2SM_LOADES1C_vS1D_EENS_8epilogue10collective18CollectiveEpilogueINS1G_23Sm100TmaWarpSpecializedILi4ELi2ELi16ELb1ELb0EEEJNS5_IJSG_SG_SH_EEENS5_IJNST_ISG_SC_EENST_INSA_ILi16EEESC_EEEEESJ_SK_SJ_SK_NS1G_6fusion15FusionCallbacksIS1K_NS1Q_17LinearCombinationISJ_fSJ_fLNS_15FloatRoundStyleE2EEES1L_S1P_JEEENS4_5SM1004TMEM4LOAD26SM100_TMEM_LOAD_32dp32b16xENS4_13SM90_TMA_LOADENS12_INS13_ILi2ELi4ELi3EEES16_NST_INS5_IJS17_S1N_EEENS5_IJS1N_SC_EEEEEEENS4_39AutoVectorizingCopyWithAssumedAlignmentILi128EEENS4_14SM90_TMA_STOREES25_S27_S27_EEEvvEEEEvNT_6ParamsE)
        .other          _ZN7cutlass13device_kernelINS_4gemm6kernel13GemmUniversalIN4cute5tupleIJiiiiEEENS1_10collective13CollectiveMmaINS1_35MainloopSm100TmaUmmaWarpSpecializedILi4ELi2ELi4ENS5_IJNS4_1CILi2EEESB_NSA_ILi1EEEEEEEENS5_IJNSA_ILi256EEENSA_ILi128EEENSA_ILi64EEEEEENS_10tfloat32_tENS5_IJlSC_lEEESJ_SK_NS4_8TiledMMAINS4_8MMA_AtomIJNS4_23SM100_MMA_TF32_2x1SM_SSISJ_SJ_fLi256ELi128ELNS4_4UMMA5MajorE0ELSP_0ELNSO_7ScaleInE0ELSQ_0EEEEEENS4_6LayoutINS5_IJSC_SC_SC_EEENS5_IJNSA_ILi0EEESV_SV_EEEEENS5_IJNS4_10UnderscoreESY_SY_EEEEENS4_28SM100_TMA_2SM_LOAD_MULTICASTENS4_14ComposedLayoutINS4_7SwizzleILi3ELi4ELi3EEENS4_18smem_ptr_flag_bitsILi32EEENST_INS5_IJNSA_ILi8EEENSA_ILi32EEEEEENS5_IJS18_SC_EEEEEEEvNS4_8identityENS4_18SM100_TMA_2SM_LOADES1C_vS1D_EENS_8epilogue10collective18CollectiveEpilogueINS1G_23Sm100TmaWarpSpecializedILi4ELi2ELi16ELb1ELb0EEEJNS5_IJSG_SG_SH_EEENS5_IJNST_ISG_SC_EENST_INSA_ILi16EEESC_EEEEESJ_SK_SJ_SK_NS1G_6fusion15FusionCallbacksIS1K_NS1Q_17LinearCombinationISJ_fSJ_fLNS_15FloatRoundStyleE2EEES1L_S1P_JEEENS4_5SM1004TMEM4LOAD26SM100_TMEM_LOAD_32dp32b16xENS4_13SM90_TMA_LOADENS12_INS13_ILi2ELi4ELi3EEES16_NST_INS5_IJS17_S1N_EEENS5_IJS1N_SC_EEEEEEENS4_39AutoVectorizingCopyWithAssumedAlignmentILi128EEENS4_14SM90_TMA_STOREES25_S27_S27_EEEvvEEEEvNT_6ParamsE,@"STO_CUDA_ENTRY STV_DEFAULT"
_ZN7cutlass13device_kernelINS_4gemm6kernel13GemmUniversalIN4cute5tupleIJiiiiEEENS1_10collective13CollectiveMmaINS1_35MainloopSm100TmaUmmaWarpSpecializedILi4ELi2ELi4ENS5_IJNS4_1CILi2EEESB_NSA_ILi1EEEEEEEENS5_IJNSA_ILi256EEENSA_ILi128EEENSA_ILi64EEEEEENS_10tfloat32_tENS5_IJlSC_lEEESJ_SK_NS4_8TiledMMAINS4_8MMA_AtomIJNS4_23SM100_MMA_TF32_2x1SM_SSISJ_SJ_fLi256ELi128ELNS4_4UMMA5MajorE0ELSP_0ELNSO_7ScaleInE0ELSQ_0EEEEEENS4_6LayoutINS5_IJSC_SC_SC_EEENS5_IJNSA_ILi0EEESV_SV_EEEEENS5_IJNS4_10UnderscoreESY_SY_EEEEENS4_28SM100_TMA_2SM_LOAD_MULTICASTENS4_14ComposedLayoutINS4_7SwizzleILi3ELi4ELi3EEENS4_18smem_ptr_flag_bitsILi32EEENST_INS5_IJNSA_ILi8EEENSA_ILi32EEEEEENS5_IJS18_SC_EEEEEEEvNS4_8identityENS4_18SM100_TMA_2SM_LOADES1C_vS1D_EENS_8epilogue10collective18CollectiveEpilogueINS1G_23Sm100TmaWarpSpecializedILi4ELi2ELi16ELb1ELb0EEEJNS5_IJSG_SG_SH_EEENS5_IJNST_ISG_SC_EENST_INSA_ILi16EEESC_EEEEESJ_SK_SJ_SK_NS1G_6fusion15FusionCallbacksIS1K_NS1Q_17LinearCombinationISJ_fSJ_fLNS_15FloatRoundStyleE2EEES1L_S1P_JEEENS4_5SM1004TMEM4LOAD26SM100_TMEM_LOAD_32dp32b16xENS4_13SM90_TMA_LOADENS12_INS13_ILi2ELi4ELi3EEES16_NST_INS5_IJS17_S1N_EEENS5_IJS1N_SC_EEEEEEENS4_39AutoVectorizingCopyWithAssumedAlignmentILi128EEENS4_14SM90_TMA_STOREES25_S27_S27_EEEvvEEEEvNT_6ParamsE:
[----:B------:R-:W1:Y:S01]  /*0000*/  LDC R1, c[0x0][0x37c] ;  /* 0x0000df00ff017b82 */ /* 0x000e620000000800 */
[----:B------:R-:W2:Y:S01]  /*0010*/  S2R R66, SR_TID.X ;  /* 0x0000000000427919 */ /* 0x000ea20000002100 */
[----:B------:R-:W3:Y:S06]  /*0020*/  LDCU.64 UR8, c[0x0][0x890] ;  /* 0x00011200ff0877ac */ /* 0x000eec0008000a00 */
[----:B------:R-:W4:Y:S01]  /*0030*/  S2UR UR52, SR_CgaCtaId ;  /* 0x00000000003479c3 */ /* 0x000f220000008800 */
[----:B------:R-:W-:Y:S02]  /*0040*/  PRMT R52, RZ, 0x7610, R52 ;  /* 0x00007610ff347816 */ /* 0x000fe40000000034 */
[----:B------:R-:W-:Y:S01]  /*0050*/  ELECT P1, URZ, PT ;  /* 0x0000000000ff782f */ /* 0x000fe20003820000 */
[----:B---3--:R-:W-:-:S04]  /*0060*/  UISETP.NE.U32.AND UP0, UPT, UR8, URZ, UPT ;  /* 0x000000ff0800728c */ /* 0x008fc8000bf05070 */
[----:B------:R-:W-:Y:S02]  /*0070*/  UISETP.NE.AND.EX UP0, UPT, UR9, URZ, UPT, UP0 ;  /* 0x000000ff0900728c */ /* 0x000fe4000bf05300 */
[----:B----4-:R-:W-:Y:S02]  /*0080*/  ULOP3.LUT UR68, UR52, 0x1, URZ, 0xc0, !UPT ;  /* 0x0000000134447892 */ /* 0x010fe4000f8ec0ff */
[----:B------:R-:W-:Y:S01]  /*0090*/  ULOP3.LUT UR69, UR52, 0x1, URZ, 0x3c, !UPT ;  /* 0x0000000134457892 */ /* 0x000fe2000f8e3cff */
[----:B--2---:R-:W-:-:S05]  /*00a0*/  SHF.R.U32.HI R53, RZ, 0x5, R66 ;  /* 0x00000005ff357819 */ /* 0x004fca0000011642 */
[----:B------:R-:W2:Y:S02]  /*00b0*/  SHFL.IDX PT, R0, R53, RZ, 0x1f ;  /* 0x00001fff35007589 */ /* 0x000ea400000e0000 */
[----:B--2---:R-:W-:Y:S01]  /*00c0*/  R2UR UR18, R0 ;  /* 0x00000000001272ca */ /* 0x004fe200000e0000 */
[----:B-1----:R-:W-:-:S14]  /*00d0*/  BRA.U UP0, `(.L_x_0) ;  /* 0x0000000100307547 */ /* 0x002fdc000b800000 */
[----:B------:R-:W1:Y:S02]  /*00e0*/  LDCU.64 UR4, c[0x0][0x888] ;  /* 0x00011100ff0477ac */ /* 0x000e640008000a00 */
[----:B-1----:R-:W-:-:S04]  /*00f0*/  UISETP.NE.U32.AND UP0, UPT, UR4, URZ, UPT ;  /* 0x000000ff0400728c */ /* 0x002fc8000bf05070 */
[----:B------:R-:W-:-:S09]  /*0100*/  UISETP.NE.AND.EX UP0, UPT, UR5, URZ, UPT, UP0 ;  /* 0x000000ff0500728c */ /* 0x000fd2000bf05300 */
[----:B------:R-:W-:Y:S05]  /*0110*/  BRA.U !UP0, `(.L_x_1) ;  /* 0x0000000108147547 */ /* 0x000fea000b800000 */
[----:B------:R-:W1:Y:S01]  /*0120*/  LDC.64 R2, c[0x0][0x888] ;  /* 0x00022200ff027b82 */ /* 0x000e620000000a00 */
[----:B------:R-:W1:Y:S02]  /*0130*/  LDCU.64 UR4, c[0x0][0x358] ;  /* 0x00006b00ff0477ac */ /* 0x000e640008000a00 */
[----:B-1----:R1:W5:Y:S01]  /*0140*/  LDG.E R27, desc[UR4][R2.64] ;  /* 0x00000004021b7981 */ /* 0x002362000c1e1900 */
[----:B------:R-:W-:Y:S01]  /*0150*/  HFMA2 R52, -RZ, RZ, 0, 5.9604644775390625e-08 ;  /* 0x00000001ff347431 */ /* 0x000fe200000001ff */
[----:B------:R-:W-:Y:S05]  /*0160*/  BRA `(.L_x_0) ;  /* 0x00000000000c7947 */ /* 0x000fea0003800000 */
.L_x_1:
[----:B------:R-:W1:Y:S01]  /*0170*/  LDCU UR4, c[0x0][0x880] ;  /* 0x00011000ff0477ac */ /* 0x000e620008000800 */
[----:B------:R-:W-:Y:S01]  /*0180*/  HFMA2 R52, -RZ, RZ, 0, 5.9604644775390625e-08 ;  /* 0x00000001ff347431 */ /* 0x000fe200000001ff */
[----:B-1----:R-:W-:-:S07]  /*0190*/  MOV R27, UR4 ;  /* 0x00000004001b7c02 */ /* 0x002fce0008000f00 */
.L_x_0:
[----:B------:R-:W2:Y:S02]  /*01a0*/  LDCU.64 UR4, c[0x0][0x8b0] ;  /* 0x00011600ff0477ac */ /* 0x000ea40008000a00 */
[----:B--2---:R-:W-:-:S04]  /*01b0*/  UISETP.NE.U32.AND UP0, UPT, UR4, URZ, UPT ;  /* 0x000000ff0400728c */ /* 0x004fc8000bf05070 */
[----:B------:R-:W-:-:S09]  /*01c0*/  UISETP.NE.AND.EX UP0, UPT, UR5, URZ, UPT, UP0 ;  /* 0x000000ff0500728c */ /* 0x000fd2000bf05300 */
[----:B------:R-:W-:Y:S05]  /*01d0*/  BRA.U UP0, `(.L_x_2) ;  /* 0x0000000100287547 */ /* 0x000fea000b800000 */
[----:B------:R-:W2:Y:S02]  /*01e0*/  LDCU.64 UR4, c[0x0][0x8a8] ;  /* 0x00011500ff0477ac */ /* 0x000ea40008000a00 */
[----:B--2---:R-:W-:-:S04]  /*01f0*/  UISETP.NE.U32.AND UP0, UPT, UR4, URZ, UPT ;  /* 0x000000ff0400728c */ /* 0x004fc8000bf05070 */
[----:B------:R-:W-:-:S09]  /*0200*/  UISETP.NE.AND.EX UP0, UPT, UR5, URZ, UPT, UP0 ;  /* 0x000000ff0500728c */ /* 0x000fd2000bf05300 */
[----:B------:R-:W-:Y:S05]  /*0210*/  BRA.U !UP0, `(.L_x_3) ;  /* 0x0000000108107547 */ /* 0x000fea000b800000 */
[----:B------:R-:W2:Y:S01]  /*0220*/  LDC.64 R24, c[0x0][0x8a8] ;  /* 0x00022a00ff187b82 */ /* 0x000ea20000000a00 */
[----:B------:R-:W2:Y:S02]  /*0230*/  LDCU.64 UR4, c[0x0][0x358] ;  /* 0x00006b00ff0477ac */ /* 0x000ea40008000a00 */
[----:B--2---:R2:W5:Y:S01]  /*0240*/  LDG.E R24, desc[UR4][R24.64] ;  /* 0x0000000418187981 */ /* 0x004562000c1e1900 */
[----:B------:R-:W-:Y:S05]  /*0250*/  BRA `(.L_x_2) ;  /* 0x0000000000087947 */ /* 0x000fea0003800000 */
.L_x_3:
[----:B------:R-:W2:Y:S02]  /*0260*/  LDCU UR4, c[0x0][0x8a0] ;  /* 0x00011400ff0477ac */ /* 0x000ea40008000800 */
[----:B--2---:R-:W-:Y:S02]  /*0270*/  MOV R24, UR4 ;  /* 0x0000000400187c02 */ /* 0x004fe40008000f00 */
.L_x_2:
[----:B------:R-:W-:Y:S01]  /*0280*/  IMAD.U32 R0, RZ, RZ, UR18 ;  /* 0x00000012ff007e24 */ /* 0x000fe2000f8e00ff */
[----:B------:R-:W-:Y:S04]  /*0290*/  BSSY.RECONVERGENT B0, `(.L_x_4) ;  /* 0x000000c000007945 */ /* 0x000fe80003800200 */
[C---:B------:R-:W-:Y:S02]  /*02a0*/  ISETP.NE.OR P2, PT, R0.reuse, 0x1, !P1 ;  /* 0x000000010000780c */ /* 0x040fe40004f45670 */
[----:B------:R-:W-:-:S11]  /*02b0*/  ISETP.NE.OR P0, PT, R0, 0x3, !P1 ;  /* 0x000000030000780c */ /* 0x000fd60004f05670 */
[----:B------:R-:W-:Y:S05]  /*02c0*/  @P2 BRA `(.L_x_5) ;  /* 0x0000000000202947 */ /* 0x000fea0003800000 */
[----:B------:R-:W3:Y:S02]  /*02d0*/  LDCU.64 UR4, c[0x0][0x348] ;  /* 0x00006900ff0477ac */ /* 0x000ee40008000a00 */
[----:B---3--:R-:W-:Y:S02]  /*02e0*/  UIADD3 UR6, UP1, UPT, UR4, 0x80, URZ ;  /* 0x0000008004067890 */ /* 0x008fe4000ff3e0ff */
[----:B------:R-:W-:Y:S02]  /*02f0*/  UIADD3 UR4, UP0, UPT, UR4, 0x180, URZ ;  /* 0x0000018004047890 */ /* 0x000fe4000ff1e0ff */
[----:B------:R-:W-:Y:S02]  /*0300*/  UIADD3.X UR7, UPT, UPT, URZ, UR5, URZ, UP1, !UPT ;  /* 0x00000005ff077290 */ /* 0x000fe40008ffe4ff */
[----:B------:R-:W-:-:S07]  /*0310*/  UIADD3.X UR5, UPT, UPT, URZ, UR5, URZ, UP0, !UPT ;  /* 0x00000005ff057290 */ /* 0x000fce00087fe4ff */
[----:B------:R3:W-:Y:S02]  /*0320*/  UTMACCTL.PF [UR6] ;  /* 0x00000000060079b9 */ /* 0x0007e40008040000 */
[----:B------:R3:W-:Y:S02]  /*0330*/  UTMACCTL.PF [UR4] ;  /* 0x00000000040079b9 */ /* 0x0007e40008040000 */
[----:B---3--:R-:W-:Y:S01]  /*0340*/  NOP ;  /* 0x0000000000007918 */ /* 0x008fe20000000000 */
.L_x_5:
[----:B------:R-:W-:Y:S05]  /*0350*/  BSYNC.RECONVERGENT B0 ;  /* 0x0000000000007941 */ /* 0x000fea0003800200 */
.L_x_4:
[----:B------:R-:W-:Y:S04]  /*0360*/  BSSY.RECONVERGENT B0, `(.L_x_6) ;  /* 0x000000a000007945 */ /* 0x000fe80003800200 */
        /* <DEDUP_REMOVED lines=9> */
.L_x_7:
[----:B------:R-:W-:Y:S05]  /*0400*/  BSYNC.RECONVERGENT B0 ;  /* 0x0000000000007941 */ /* 0x000fea0003800200 */
.L_x_6:
[----:B------:R-:W3:Y:S01]  /*0410*/  LDCU.64 UR4, c[0x0][0x888] ;  /* 0x00011100ff0477ac */ /* 0x000ee20008000a00 */
[----:B------:R-:W-:Y:S02]  /*0420*/  UISETP.EQ.U32.AND UP1, UPT, UR8, URZ, UPT ;  /* 0x000000ff0800728c */ /* 0x000fe4000bf22070 */
[----:B------:R-:W-:Y:S02]  /*0430*/  UPLOP3.LUT UP3, UPT, UPT, UPT, UPT, 0x80, 0x8 ;  /* 0x000000000008789c */ /* 0x000fe40003f6f070 */
[----:B---3--:R-:W-:-:S04]  /*0440*/  UISETP.NE.U32.AND UP0, UPT, UR4, URZ, UPT ;  /* 0x000000ff0400728c */ /* 0x008fc8000bf05070 */
[----:B------:R-:W-:-:S04]  /*0450*/  UISETP.NE.AND.EX UP0, UPT, UR5, URZ, UPT, UP0 ;  /* 0x000000ff0500728c */ /* 0x000fc8000bf05300 */
[----:B------:R-:W-:-:S04]  /*0460*/  UISETP.EQ.OR.EX UP2, UPT, UR9, URZ, !UP0, UP1 ;  /* 0x000000ff0900728c */ /* 0x000fc8000c742710 */
[----:B------:R-:W-:-:S06]  /*0470*/  UP2UR UR4, UPR, URZ, 0x4 ;  /* 0x00000004ff047883 */ /* 0x000fcc0008000000 */
[----:B------:R-:W-:Y:S01]  /*0480*/  MOV R56, UR4 ;  /* 0x0000000400387c02 */ /* 0x000fe20008000f00 */
[----:B------:R-:W-:Y:S06]  /*0490*/  BRA.U !UP2, `(.L_x_8) ;  /* 0x000000010a207547 */ /* 0x000fec000b800000 */
[----:B------:R-:W-:Y:S01]  /*04a0*/  UISETP.NE.U32.AND UP1, UPT, UR8, URZ, UPT ;  /* 0x000000ff0800728c */ /* 0x000fe2000bf25070 */
[----:B-----5:R-:W-:Y:S01]  /*04b0*/  FSETP.NEU.AND P0, PT, R27, RZ, PT ;  /* 0x000000ff1b00720b */ /* 0x020fe20003f0d000 */
[----:B------:R-:W-:Y:S02]  /*04c0*/  USEL UR4, URZ, 0xffffffff, UP0 ;  /* 0xffffffffff047887 */ /* 0x000fe40008000000 */
[----:B------:R-:W-:-:S10]  /*04d0*/  UISETP.NE.AND.EX UP1, UPT, UR9, URZ, UPT, UP1 ;  /* 0x000000ff0900728c */ /* 0x000fd4000bf25310 */
[----:B------:R-:W-:Y:S01]  /*04e0*/  VOTEU.ANY UP0, P0 ;  /* 0x0000000000ff7886 */ /* 0x000fe20000000100 */
[----:B------:R-:W-:-:S04]  /*04f0*/  @!UP1 USEL UR4, URZ, 0xffffffff, UP0 ;  /* 0xffffffffff049887 */ /* 0x000fc80008000000 */
[----:B------:R-:W-:-:S04]  /*0500*/  ULOP3.LUT UR4, UR4, 0x1, URZ, 0xc0, !UPT ;  /* 0x0000000104047892 */ /* 0x000fc8000f8ec0ff */
[----:B------:R-:W-:-:S11]  /*0510*/  UISETP.NE.U32.AND UP3, UPT, UR4, 0x1, UPT ;  /* 0x000000010400788c */ /* 0x000fd6000bf65070 */
.L_x_8:
[----:B------:R-:W3:Y:S01]  /*0520*/  SHFL.IDX PT, R0, R53, RZ, 0x1f ;  /* 0x00001fff35007589 */ /* 0x000ee200000e0000 */
[----:B------:R-:W-:-:S04]  /*0530*/  UISETP.NE.AND UP0, UPT, UR18, 0x2, UPT ;  /* 0x000000021200788c */ /* 0x000fc8000bf05270 */
[----:B------:R-:W-:Y:S02]  /*0540*/  UISETP.EQ.AND UP1, UPT, UR68, URZ, !UP0 ;  /* 0x000000ff4400728c */ /* 0x000fe4000c722270 */
[----:B------:R-:W-:-:S04]  /*0550*/  USEL UR54, URZ, 0x1, UP0 ;  /* 0x00000001ff367887 */ /* 0x000fc80008000000 */
[----:B------:R-:W-:Y:S02]  /*0560*/  PLOP3.LUT P3, PT, P1, PT, UP1, 0x80, 0x8 ;  /* 0x000000000008781c */ /* 0x000fe40000f6f018 */
[----:B---3--:R-:W-:-:S13]  /*0570*/  ISETP.NE.AND P0, PT, R0, RZ, PT ;  /* 0x000000ff0000720c */ /* 0x008fda0003f05270 */
[----:B------:R-:W-:Y:S05]  /*0580*/  @P0 BRA `(.L_x_9) ;  /* 0x0000000000540947 */ /* 0x000fea0003800000 */
[----:B------:R-:W-:Y:S01]  /*0590*/  UMOV UR4, 0x400 ;  /* 0x0000040000047882 */ /* 0x000fe20000000000 */
[----:B------:R-:W-:Y:S01]  /*05a0*/  UMOV UR8, 0x1 ;  /* 0x0000000100087882 */ /* 0x000fe20000000000 */
[----:B------:R-:W-:Y:S01]  /*05b0*/  UMOV UR6, 0x2 ;  /* 0x0000000200067882 */ /* 0x000fe20000000000 */
[----:B------:R-:W-:Y:S02]  /*05c0*/  ULEA UR4, UR52, UR4, 0x18 ;  /* 0x0000000434047291 */ /* 0x000fe4000f8ec0ff */
[----:B------:R-:W-:-:S04]  /*05d0*/  UIADD3 UR8, UPT, UPT, -UR8, 0x100000, URZ ;  /* 0x0010000008087890 */ /* 0x000fc8000fffe1ff */
[----:B------:R-:W-:Y:S02]  /*05e0*/  USHF.L.U32 UR9, UR8, 0xb, URZ ;  /* 0x0000000b08097899 */ /* 0x000fe400080006ff */
[----:B------:R-:W-:Y:S02]  /*05f0*/  USHF.L.U32 UR8, UR8, 0x1, URZ ;  /* 0x0000000108087899 */ /* 0x000fe400080006ff */
[----:B------:R-:W-:-:S04]  /*0600*/  UIADD3 UR6, UPT, UPT, -UR6, 0x100000, URZ ;  /* 0x0010000006067890 */ /* 0x000fc8000fffe1ff */
[----:B------:R-:W-:Y:S02]  /*0610*/  USHF.L.U32 UR7, UR6, 0xb, URZ ;  /* 0x0000000b06077899 */ /* 0x000fe400080006ff */
[----:B------:R-:W-:Y:S01]  /*0620*/  USHF.L.U32 UR6, UR6, 0x1, URZ ;  /* 0x0000000106067899 */ /* 0x000fe200080006ff */
[----:B------:R-:W-:Y:S01]  /*0630*/  ELECT P0, URZ, PT ;  /* 0x0000000000ff782f */ /* 0x000fe20003800000 */
[----:B------:R-:W3:Y:S02]  /*0640*/  FENCE.VIEW.ASYNC.S ;  /* 0x00000000000073c6 */ /* 0x000ee40000000000 */
[----:B---3--:R3:W4:Y:S08]  /*0650*/  SYNCS.EXCH.64 URZ, [UR4], UR8 ;  /* 0x0000000804ff75b2 */ /* 0x0087300008000100 */
[----:B------:R3:W1:Y:S01]  /*0660*/  SYNCS.EXCH.64 URZ, [UR4+0x20], UR6 ;  /* 0x0000200604ff75b2 */ /* 0x0006620008000100 */
[----:B------:R3:W1:Y:S01]  /*0670*/  SYNCS.EXCH.64 URZ, [UR4+0x8], UR8 ;  /* 0x0000080804ff75b2 */ /* 0x0006620008000100 */
[----:B------:R3:W1:Y:S01]  /*0680*/  SYNCS.EXCH.64 URZ, [UR4+0x28], UR6 ;  /* 0x0000280604ff75b2 */ /* 0x0006620008000100 */
[----:B------:R3:W1:Y:S01]  /*0690*/  SYNCS.EXCH.64 URZ, [UR4+0x10], UR8 ;  /* 0x0000100804ff75b2 */ /* 0x0006620008000100 */
[----:B------:R3:W1:Y:S01]  /*06a0*/  SYNCS.EXCH.64 URZ, [UR4+0x30], UR6 ;  /* 0x0000300604ff75b2 */ /* 0x0006620008000100 */
[----:B------:R3:W1:Y:S01]  /*06b0*/  SYNCS.EXCH.64 URZ, [UR4+0x18], UR8 ;  /* 0x0000180804ff75b2 */ /* 0x0006620008000100 */
[----:B------:R3:W1:Y:S01]  /*06c0*/  SYNCS.EXCH.64 URZ, [UR4+0x38], UR6 ;  /* 0x0000380604ff75b2 */ /* 0x0006620008000100 */
[----:B------:R-:W-:Y:S01]  /*06d0*/  NOP ;  /* 0x0000000000007918 */ /* 0x000fe20000000000 */
.L_x_9:
[----:B------:R-:W2:Y:S01]  /*06e0*/  SHFL.IDX PT, R0, R53, RZ, 0x1f ;  /* 0x00001fff35007589 */ /* 0x000ea200000e0000 */
[----:B------:R-:W-:Y:S01]  /*06f0*/  NOP ;  /* 0x0000000000007918 */ /* 0x000fe20000000000 */
[----:B--2---:R-:W-:-:S13]  /*0700*/  ISETP.NE.AND P0, PT, R0, 0x1, PT ;  /* 0x000000010000780c */ /* 0x004fda0003f05270 */
[----:B------:R-:W-:Y:S05]  /*0710*/  @P0 BRA `(.L_x_10) ;  /* 0x0000000000540947 */ /* 0x000fea0003800000 */
[----:B---3--:R-:W-:Y:S01]  /*0720*/  UMOV UR4, 0x400 ;  /* 0x0000040000047882 */ /* 0x008fe20000000000 */
        /* <DEDUP_REMOVED lines=10> */
[----:B------:R-:W2:Y:S02]  /*07d0*/  FENCE.VIEW.ASYNC.S ;  /* 0x00000000000073c6 */ /* 0x000ea40000000000 */
[----:B--2---:R2:W3:Y:S08]  /*07e0*/  SYNCS.EXCH.64 URZ, [UR4+0x40], UR8 ;  /* 0x0000400804ff75b2 */ /* 0x0044f00008000100 */
        /* <DEDUP_REMOVED lines=8> */
.L_x_10:
[----:B------:R-:W4:Y:S01]  /*0870*/  SHFL.IDX PT, R0, R53, RZ, 0x1f ;  /* 0x00001fff35007589 */ /* 0x000f2200000e0000 */
[----:B------:R-:W-:Y:S01]  /*0880*/  NOP ;  /* 0x0000000000007918 */ /* 0x000fe20000000000 */
[----:B----4-:R-:W-:-:S13]  /*0890*/  ISETP.NE.AND P0, PT, R0, 0x3, PT ;  /* 0x000000030000780c */ /* 0x010fda0003f05270 */
[----:B------:R-:W-:Y:S05]  /*08a0*/  @P0 BRA `(.L_x_11) ;  /* 0x00000000002c0947 */ /* 0x000fea0003800000 */
[----:B--23--:R-:W-:Y:S01]  /*08b0*/  UMOV UR6, 0x400 ;  /* 0x0000040000067882 */ /* 0x00cfe20000000000 */
[----:B------:R-:W-:Y:S01]  /*08c0*/  UMOV UR4, 0x20 ;  /* 0x0000002000047882 */ /* 0x000fe20000000000 */
[----:B------:R-:W-:Y:S02]  /*08d0*/  ULEA UR6, UR52, UR6, 0x18 ;  /* 0x0000000634067291 */ /* 0x000fe4000f8ec0ff */
[----:B------:R-:W-:-:S04]  /*08e0*/  UIADD3 UR4, UPT, UPT, -UR4, 0x100000, URZ ;  /* 0x0010000004047890 */ /* 0x000fc8000fffe1ff */
[----:B------:R-:W-:Y:S02]  /*08f0*/  USHF.L.U32 UR5, UR4, 0xb, URZ ;  /* 0x0000000b04057899 */ /* 0x000fe400080006ff */
[----:B------:R-:W-:Y:S01]  /*0900*/  USHF.L.U32 UR4, UR4, 0x1, URZ ;  /* 0x0000000104047899 */ /* 0x000fe200080006ff */
[----:B------:R-:W-:Y:S01]  /*0910*/  ELECT P0, URZ, PT ;  /* 0x0000000000ff782f */ /* 0x000fe20003800000 */
[----:B------:R-:W2:Y:S10]  /*0920*/  FENCE.VIEW.ASYNC.S ;  /* 0x00000000000073c6 */ /* 0x000eb40000000000 */
[----:B--2---:R4:W2:Y:S01]  /*0930*/  SYNCS.EXCH.64 URZ, [UR6+0x80], UR4 ;  /* 0x0000800406ff75b2 */ /* 0x0048a20008000100 */
[----:B------:R4:W3:Y:S02]  /*0940*/  SYNCS.EXCH.64 URZ, [UR6+0x88], UR4 ;  /* 0x0000880406ff75b2 */ /* 0x0008e40008000100 */
[----:B----4-:R-:W-:Y:S01]  /*0950*/  NOP ;  /* 0x0000000000007918 */ /* 0x010fe20000000000 */
.L_x_11:
[----:B------:R-:W4:Y:S01]  /*0960*/  SHFL.IDX PT, R0, R53, RZ, 0x1f ;  /* 0x00001fff35007589 */ /* 0x000f2200000e0000 */
[----:B------:R-:W-:Y:S01]  /*0970*/  NOP ;  /* 0x0000000000007918 */ /* 0x000fe20000000000 */
[----:B----4-:R-:W-:-:S13]  /*0980*/  ISETP.NE.AND P0, PT, R0, 0x4, PT ;  /* 0x000000040000780c */ /* 0x010fda0003f05270 */
[----:B------:R-:W-:Y:S05]  /*0990*/  @P0 BRA `(.L_x_12) ;  /* 0x0000000000480947 */ /* 0x000fea0003800000 */
[----:B--23--:R-:W-:Y:S01]  /*09a0*/  UMOV UR4, 0x3a0 ;  /* 0x000003a000047882 */ /* 0x00cfe20000000000 */
[----:B------:R-:W-:Y:S01]  /*09b0*/  UMOV UR6, 0x400 ;  /* 0x0000040000067882 */ /* 0x000fe20000000000 */
[----:B------:R-:W-:Y:S01]  /*09c0*/  USEL UR4, UR4, 0x320, UP3 ;  /* 0x0000032004047887 */ /* 0x000fe20009800000 */
        /* <DEDUP_REMOVED lines=10> */
[----:B--2---:R4:W2:Y:S08]  /*0a70*/  SYNCS.EXCH.64 URZ, [UR6+0x90], UR8 ;  /* 0x0000900806ff75b2 */ /* 0x0048b00008000100 */
[----:B------:R4:W3:Y:S01]  /*0a80*/  SYNCS.EXCH.64 URZ, [UR6+0xa0], UR4 ;  /* 0x0000a00406ff75b2 */ /* 0x0008e20008000100 */
[----:B------:R4:W1:Y:S01]  /*0a90*/  SYNCS.EXCH.64 URZ, [UR6+0x98], UR8 ;  /* 0x0000980806ff75b2 */ /* 0x0008620008000100 */
[----:B------:R4:W1:Y:S02]  /*0aa0*/  SYNCS.EXCH.64 URZ, [UR6+0xa8], UR4 ;  /* 0x0000a80406ff75b2 */ /* 0x0008640008000100 */
[----:B----4-:R-:W-:Y:S01]  /*0ab0*/  NOP ;  /* 0x0000000000007918 */ /* 0x010fe20000000000 */
.L_x_12:
[----:B------:R-:W4:Y:S01]  /*0ac0*/  SHFL.IDX PT, R0, R53, RZ, 0x1f ;  /* 0x00001fff35007589 */ /* 0x000f2200000e0000 */
[----:B------:R-:W-:Y:S01]  /*0ad0*/  NOP ;  /* 0x0000000000007918 */ /* 0x000fe20000000000 */
[----:B----4-:R-:W-:-:S13]  /*0ae0*/  ISETP.NE.AND P0, PT, R0, 0x5, PT ;  /* 0x000000050000780c */ /* 0x010fda0003f05270 */
[----:B------:R-:W-:Y:S05]  /*0af0*/  @P0 BRA `(.L_x_13) ;  /* 0x0000000000540947 */ /* 0x000fea0003800000 */
[----:B--23--:R-:W-:Y:S01]  /*0b00*/  UMOV UR4, 0x400 ;  /* 0x0000040000047882 */ /* 0x00cfe20000000000 */
        /* <DEDUP_REMOVED lines=14> */
[----:B------:R4:W1:Y:S01]  /*0bf0*/  SYNCS.EXCH.64 URZ, [UR4+0xd8], UR8 ;  /* 0x0000d80804ff75b2 */ /* 0x0008620008000100 */
[----:B------:R4:W1:Y:S01]  /*0c00*/  SYNCS.EXCH.64 URZ, [UR4+0xc0], UR6 ;  /* 0x0000c00604ff75b2 */ /* 0x0008620008000100 */
[----:B------:R4:W1:Y:S01]  /*0c10*/  SYNCS.EXCH.64 URZ, [UR4+0xe0], UR8 ;  /* 0x0000e00804ff75b2 */ /* 0x0008620008000100 */
[----:B------:R4:W1:Y:S01]  /*0c20*/  SYNCS.EXCH.64 URZ, [UR4+0xc8], UR6 ;  /* 0x0000c80604ff75b2 */ /* 0x0008620008000100 */
[----:B------:R4:W1:Y:S02]  /*0c30*/  SYNCS.EXCH.64 URZ, [UR4+0xe8], UR8 ;  /* 0x0000e80804ff75b2 */ /* 0x0008640008000100 */
[----:B----4-:R-:W-:Y:S01]  /*0c40*/  NOP ;  /* 0x0000000000007918 */ /* 0x010fe20000000000 */
.L_x_13:
[----:B------:R-:W4:Y:S01]  /*0c50*/  SHFL.IDX PT, R0, R53, RZ, 0x1f ;  /* 0x00001fff35007589 */ /* 0x000f2200000e0000 */
[----:B------:R-:W-:Y:S01]  /*0c60*/  ISETP.NE.OR P1, PT, RZ, UR18, !P1 ;  /* 0x00000012ff007c0c */ /* 0x000fe2000cf25670 */
        /* <DEDUP_REMOVED lines=12> */
[----:B------:R4:W3:Y:S01]  /*0d30*/  SYNCS.EXCH.64 URZ, [UR4+0x100], UR6 ;  /* 0x0001000604ff75b2 */ /* 0x0008e20008000100 */
[----:B------:R4:W1:Y:S01]  /*0d40*/  SYNCS.EXCH.64 URZ, [UR4+0xf8], UR6 ;  /* 0x0000f80604ff75b2 */ /* 0x0008620008000100 */
[----:B------:R4:W1:Y:S02]  /*0d50*/  SYNCS.EXCH.64 URZ, [UR4+0x108], UR6 ;  /* 0x0001080604ff75b2 */ /* 0x0008640008000100 */
[----:B----4-:R-:W-:Y:S01]  /*0d60*/  NOP ;  /* 0x0000000000007918 */ /* 0x010fe20000000000 */
.L_x_14:
[----:B------:R-:W-:Y:S01]  /*0d70*/  VOTEU.ALL UP0, P1 ;  /* 0x0000000000ff7886 */ /* 0x000fe20000800000 */
[----:B--23--:R-:W-:Y:S01]  /*0d80*/  UMOV UR4, 0x20 ;  /* 0x0000002000047882 */ /* 0x00cfe20000000000 */
[----:B------:R-:W2:Y:S01]  /*0d90*/  LDCU UR7, c[0x0][0x36c] ;  /* 0x00006d80ff0777ac */ /* 0x000ea20008000800 */
[----:B------:R-:W-:Y:S01]  /*0da0*/  NOP ;  /* 0x0000000000007918 */ /* 0x000fe20000000000 */
[----:B-1----:R-:W-:Y:S01]  /*0db0*/  LOP3.LUT R3, R66, 0x1f, RZ, 0xc0, !PT ;  /* 0x0000001f42037812 */ /* 0x002fe200078ec0ff */
[----:B------:R-:W-:Y:S01]  /*0dc0*/  @!UP0 UMOV UR6, 0x400 ;  /* 0x0000040000068882 */ /* 0x000fe20000000000 */
[----:B------:R-:W-:-:S04]  /*0dd0*/  @!UP0 UIADD3 UR4, UPT, UPT, -UR4, 0x100000, URZ ;  /* 0x0010000004048890 */ /* 0x000fc8000fffe1ff */
[----:B------:R-:W-:Y:S02]  /*0de0*/  @!UP0 USHF.L.U32 UR5, UR4, 0xb, URZ ;  /* 0x0000000b04058899 */ /* 0x000fe400080006ff */
[----:B------:R-:W-:Y:S02]  /*0df0*/  @!UP0 USHF.L.U32 UR4, UR4, 0x1, URZ ;  /* 0x0000000104048899 */ /* 0x000fe400080006ff */
[----:B------:R-:W-:Y:S01]  /*0e00*/  @!UP0 ULEA UR6, UR52, UR6, 0x18 ;  /* 0x0000000634068291 */ /* 0x000fe2000f8ec0ff */
[----:B------:R-:W-:Y:S01]  /*0e10*/  VOTEU.ALL UP0, P1 ;  /* 0x0000000000ff7886 */ /* 0x000fe20000800000 */
[----:B------:R-:W-:Y:S02]  /*0e20*/  UISETP.NE.AND UP4, UPT, UR18, URZ, UPT ;  /* 0x000000ff1200728c */ /* 0x000fe4000bf85270 */
[----:B--2---:R-:W-:Y:S01]  /*0e30*/  UISETP.EQ.U32.AND UP5, UPT, UR7, 0x1, UPT ;  /* 0x000000010700788c */ /* 0x004fe2000bfa2070 */
[----:B------:R-:W1:Y:S07]  /*0e40*/  FENCE.VIEW.ASYNC.S ;  /* 0x00000000000073c6 */ /* 0x000e6e0000000000 */
[----:B-1----:R1:W2:Y:S01]  /*0e50*/  @!UP0 SYNCS.EXCH.64 URZ, [UR6+0x110], UR4 ;  /* 0x0001100406ff85b2 */ /* 0x0022a20008000100 */
[----:B------:R-:W-:Y:S05]  /*0e60*/  BRA.U !UP5, `(.L_x_15) ;  /* 0x000000010d087547 */ /* 0x000fea000b800000 */
[----:B--2---:R-:W-:Y:S01]  /*0e70*/  UCGABAR_ARV ;  /* 0x00000000000079c7 */ /* 0x004fe20008000000 */
[----:B------:R-:W-:Y:S05]  /*0e80*/  BRA `(.L_x_16) ;  /* 0x0000000000047947 */ /* 0x000fea0003800000 */
.L_x_15:
[----:B--2---:R-:W-:Y:S01]  /*0e90*/  NOP ;  /* 0x0000000000007918 */ /* 0x004fe20000000000 */
.L_x_16:
[----:B------:R-:W2:Y:S01]  /*0ea0*/  S2UR UR21, SR_CTAID.X ;  /* 0x00000000001579c3 */ /* 0x000ea20000002500 */
[----:B------:R-:W-:-:S05]  /*0eb0*/  CS2R.32 R55, SR_CgaSize ;  /* 0x0000000000377805 */ /* 0x000fca0000008a00 */
[----:B------:R-:W-:-:S05]  /*0ec0*/  IMAD R55, R55, -0xa0, RZ ;  /* 0xffffff6037377824 */ /* 0x000fca00078e02ff */
[----:B-1----:R-:W-:-:S14]  /*0ed0*/  R2UR UR5, R55 ;  /* 0x00000000370572ca */ /* 0x002fdc00000e0000 */
[----:B------:R-:W1:Y:S01]  /*0ee0*/  LDCU UR5, c[0x0][UR5+0x2b0] ;  /* 0x00005600050577ac */ /* 0x000e620008000800 */
[----:B------:R-:W-:-:S05]  /*0ef0*/  CS2R.32 R55, SR_CgaSize ;  /* 0x0000000000377805 */ /* 0x000fca0000008a00 */
[----:B------:R-:W-:-:S05]  /*0f00*/  IMAD R55, R55, -0xa0, RZ ;  /* 0xffffff6037377824 */ /* 0x000fca00078e02ff */
[----:B------:R-:W-:-:S14]  /*0f10*/  R2UR UR4, R55 ;  /* 0x00000000370472ca */ /* 0x000fdc00000e0000 */
[----:B------:R-:W3:Y:S01]  /*0f20*/  LDCU UR4, c[0x0][UR4+0x2b4] ;  /* 0x00005680040477ac */ /* 0x000ee20008000800 */
[----:B------:R-:W4:Y:S01]  /*0f30*/  S2UR UR7, SR_CTAID.Y ;  /* 0x00000000000779c3 */ /* 0x000f220000002600 */
[----:B------:R-:W-:-:S05]  /*0f40*/  CS2R.32 R55, SR_CgaSize ;  /* 0x0000000000377805 */ /* 0x000fca0000008a00 */
[----:B------:R-:W-:-:S05]  /*0f50*/  IMAD R55, R55, -0xa0, RZ ;  /* 0xffffff6037377824 */ /* 0x000fca00078e02ff */
[----:B------:R-:W-:-:S14]  /*0f60*/  R2UR UR8, R55 ;  /* 0x00000000370872ca */ /* 0x000fdc00000e0000 */
[----:B------:R-:W3:Y:S01]  /*0f70*/  LDCU UR8, c[0x0][UR8+0x2a0] ;  /* 0x00005400080877ac */ /* 0x000ee20008000800 */
[----:B------:R-:W-:-:S05]  /*0f80*/  CS2R.32 R55, SR_CgaSize ;  /* 0x0000000000377805 */ /* 0x000fca0000008a00 */
[----:B------:R-:W-:-:S05]  /*0f90*/  IMAD R55, R55, -0xa0, RZ ;  /* 0xffffff6037377824 */ /* 0x000fca00078e02ff */
[----:B------:R-:W-:-:S14]  /*0fa0*/  R2UR UR9, R55 ;  /* 0x00000000370972ca */ /* 0x000fdc00000e0000 */
[----:B------:R-:W3:Y:S01]  /*0fb0*/  LDCU UR9, c[0x0][UR9+0x2a4] ;  /* 0x00005480090977ac */ /* 0x000ee20008000800 */
[----:B------:R-:W3:Y:S01]  /*0fc0*/  S2UR UR36, SR_CTAID.Z ;  /* 0x00000000002479c3 */ /* 0x000ee20000002700 */
[----:B------:R-:W-:Y:S01]  /*0fd0*/  UISETP.GT.U32.AND UP0, UPT, UR68, 0xffff, UPT ;  /* 0x0000ffff4400788c */ /* 0x000fe2000bf04070 */
[----:B------:R-:W3:Y:S01]  /*0fe0*/  LDCU UR19, c[0x0][0xb24] ;  /* 0x00016480ff1377ac */ /* 0x000ee20008000800 */
[----:B------:R-:W-:Y:S01]  /*0ff0*/  USHF.L.U32 UR30, UR52, 0xa, URZ ;  /* 0x0000000a341e7899 */ /* 0x000fe200080006ff */
[----:B--2---:R-:W-:Y:S01]  /*1000*/  I2FP.F32.U32 R2, UR21 ;  /* 0x0000001500027c45 */ /* 0x004fe20008201000 */
[----:B------:R-:W-:Y:S01]  /*1010*/  UMOV UR28, 0x5 ;  /* 0x00000005001c7882 */ /* 0x000fe20000000000 */
[----:B------:R-:W2:Y:S03]  /*1020*/  LDCU UR45, c[0x0][0xb24] ;  /* 0x00016480ff2d77ac */ /* 0x000ea60008000800 */
[----:B-1----:R-:W-:Y:S01]  /*1030*/  FMUL R2, R2, UR5 ;  /* 0x0000000502027c20 */ /* 0x002fe20008400000 */
[----:B------:R-:W-:Y:S01]  /*1040*/  USEL UR5, UR68, 0xffff, !UP0 ;  /* 0x0000ffff44057887 */ /* 0x000fe2000c000000 */
[----:B----4-:R-:W-:Y:S01]  /*1050*/  I2FP.F32.U32 R0, UR7 ;  /* 0x0000000700007c45 */ /* 0x010fe20008201000 */
[----:B------:R-:W1:Y:S03]  /*1060*/  LDCU UR23, c[0x0][0xb30] ;  /* 0x00016600ff1777ac */ /* 0x000e660008000800 */
[----:B------:R-:W4:Y:S01]  /*1070*/  F2I.U32.TRUNC.NTZ R2, R2 ;  /* 0x0000000200027305 */ /* 0x000f22000020f000 */
[----:B---3--:R-:W-:Y:S01]  /*1080*/  FMUL R0, R0, UR4 ;  /* 0x0000000400007c20 */ /* 0x008fe20008400000 */
[----:B------:R-:W-:-:S02]  /*1090*/  ULOP3.LUT UR29, UR5, 0xffff, URZ, 0xc0, !UPT ;  /* 0x0000ffff051d7892 */ /* 0x000fc4000f8ec0ff */
[----:B------:R-:W-:Y:S01]  /*10a0*/  UISETP.GE.AND UP2, UPT, UR19, 0x1, UPT ;  /* 0x000000011300788c */ /* 0x000fe2000bf46270 */
[----:B------:R-:W-:-:S03]  /*10b0*/  UMOV UR20, UR7 ;  /* 0x0000000700147c82 */ /* 0x000fc60008000000 */
[----:B------:R-:W3:Y:S01]  /*10c0*/  F2I.U32.TRUNC.NTZ R0, R0 ;  /* 0x0000000000007305 */ /* 0x000ee2000020f000 */
[----:B------:R-:W-:Y:S01]  /*10d0*/  UMOV UR16, UR21 ;  /* 0x0000001500107c82 */ /* 0x000fe20008000000 */
[----:B----4-:R-:W-:Y:S02]  /*10e0*/  R2UR UR4, R2 ;  /* 0x00000000020472ca */ /* 0x010fe400000e0000 */
[----:B------:R-:W-:Y:S02]  /*10f0*/  PRMT R2, RZ, 0x7610, R2 ;  /* 0x00007610ff027816 */ /* 0x000fe40000000002 */
[----:B---3--:R-:W-:Y:S02]  /*1100*/  R2UR UR6, R0 ;  /* 0x00000000000672ca */ /* 0x008fe400000e0000 */
[----:B------:R-:W-:-:S07]  /*1110*/  PRMT R0, RZ, 0x7610, R0 ;  /* 0x00007610ff007816 */ /* 0x000fce0000000000 */
[----:B------:R-:W-:-:S04]  /*1120*/  UIADD3 UR5, UPT, UPT, -UR4, URZ, URZ ;  /* 0x000000ff04057290 */ /* 0x000fc8000fffe1ff */
[----:B------:R-:W-:Y:S02]  /*1130*/  UIMAD UR5, UR8, UR5, UR21 ;  /* 0x00000005080572a4 */ /* 0x000fe4000f8e0215 */
[----:B------:R-:W-:-:S04]  /*1140*/  UIADD3 UR4, UPT, UPT, -UR6, URZ, URZ ;  /* 0x000000ff06047290 */ /* 0x000fc8000fffe1ff */
[----:B------:R-:W-:Y:S01]  /*1150*/  IMAD.U32 R55, RZ, RZ, UR5 ;  /* 0x00000005ff377e24 */ /* 0x000fe2000f8e00ff */
[----:B------:R-:W-:-:S06]  /*1160*/  UIMAD UR4, UR9, UR4, UR7 ;  /* 0x00000004090472a4 */ /* 0x000fcc000f8e0207 */
[----:B------:R-:W-:Y:S01]  /*1170*/  IMAD.U32 R54, RZ, RZ, UR4 ;  /* 0x00000004ff367e24 */ /* 0x000fe2000f8e00ff */
[----:B-12---:R-:W-:Y:S06]  /*1180*/  BRA.U UP4, `(.L_x_17) ;  /* 0x0000000104447547 */ /* 0x006fec000b800000 */
[----:B------:R-:W-:Y:S02]  /*1190*/  R2UR UR4, R55 ;  /* 0x00000000370472ca */ /* 0x000fe400000e0000 */
[----:B------:R-:W-:-:S11]  /*11a0*/  R2UR UR8, R54 ;  /* 0x00000000360872ca */ /* 0x000fd600000e0000 */
[----:B------:R-:W-:Y:S02]  /*11b0*/  UISETP.GT.U32.AND UP0, UPT, UR4, 0x1, UPT ;  /* 0x000000010400788c */ /* 0x000fe4000bf04070 */
[----:B------:R-:W-:Y:S02]  /*11c0*/  ULOP3.LUT UR4, UR4, 0xfffffffe, URZ, 0xc0, !UPT ;  /* 0xfffffffe04047892 */ /* 0x000fe4000f8ec0ff */
[----:B------:R-:W-:Y:S02]  /*11d0*/  UISETP.NE.AND UP1, UPT, UR8, URZ, UP0 ;  /* 0x000000ff0800728c */ /* 0x000fe40008725270 */
[----:B------:R-:W-:Y:S02]  /*11e0*/  UISETP.NE.AND UP0, UPT, UR8, 0x1, UP0 ;  /* 0x000000010800788c */ /* 0x000fe40008705270 */
[----:B------:R-:W-:Y:S02]  /*11f0*/  USEL UR7, URZ, 0x1, UP1 ;  /* 0x00000001ff077887 */ /* 0x000fe40008800000 */
[----:B------:R-:W-:-:S02]  /*1200*/  USEL UR6, URZ, 0x4, UP0 ;  /* 0x00000004ff067887 */ /* 0x000fc40008000000 */
[----:B------:R-:W-:Y:S02]  /*1210*/  USEL UR5, URZ, 0x2, UP1 ;  /* 0x00000002ff057887 */ /* 0x000fe40008800000 */
[----:B------:R-:W-:Y:S02]  /*1220*/  ULEA UR4, UR8, UR4, 0x1 ;  /* 0x0000000408047291 */ /* 0x000fe4000f8e08ff */
[----:B------:R-:W-:Y:S02]  /*1230*/  USEL UR8, URZ, 0x8, UP0 ;  /* 0x00000008ff087887 */ /* 0x000fe40008000000 */
[----:B------:R-:W-:-:S03]  /*1240*/  UIADD3 UR5, UPT, UPT, UR5, UR6, UR7 ;  /* 0x0000000605057290 */ /* 0x000fc6000fffe007 */
[----:B------:R-:W-:Y:S01]  /*1250*/  UMOV UR6, 0x3 ;  /* 0x0000000300067882 */ /* 0x000fe20000000000 */
[----:B------:R-:W-:Y:S02]  /*1260*/  UIADD3 UR5, UPT, UPT, UR5, UR8, URZ ;  /* 0x0000000805057290 */ /* 0x000fe4000fffe0ff */
[----:B------:R-:W-:-:S04]  /*1270*/  USHF.L.U32 UR4, UR6, UR4, URZ ;  /* 0x0000000406047299 */ /* 0x000fc800080006ff */
[----:B------:R-:W-:Y:S02]  /*1280*/  IMAD.U32 R2, RZ, RZ, UR5 ;  /* 0x00000005ff027e24 */ /* 0x000fe4000f8e00ff */
[----:B------:R-:W-:Y:S02]  /*1290*/  IMAD.U32 R0, RZ, RZ, UR4 ;  /* 0x00000004ff007e24 */ /* 0x000fe4000f8e00ff */
.L_x_17:
[----:B------:R-:W-:Y:S05]  /*12a0*/  BRA.U !UP2, `(.L_x_18) ;  /* 0x000000010ad47547 */ /* 0x000fea000b800000 */
[----:B------:R-:W1:Y:S01]  /*12b0*/  LDCU.128 UR24, c[0x0][0xb10] ;  /* 0x00016200ff1877ac */ /* 0x000e620008000c00 */
[----:B------:R-:W2:Y:S01]  /*12c0*/  LDCU UR6, c[0x0][0x370] ;  /* 0x00006e00ff0677ac */ /* 0x000ea20008000800 */
[----:B------:R-:W3:Y:S01]  /*12d0*/  LDCU UR5, c[0x0][0x374] ;  /* 0x00006e80ff0577ac */ /* 0x000ee20008000800 */
[----:B------:R-:W4:Y:S01]  /*12e0*/  LDCU UR22, c[0x0][0xb0c] ;  /* 0x00016180ff1677ac */ /* 0x000f220008000800 */
[----:B------:R-:W4:Y:S01]  /*12f0*/  LDCU UR4, c[0x0][0xb20] ;  /* 0x00016400ff0477ac */ /* 0x000f220008000800 */
[----:B------:R-:W4:Y:S01]  /*1300*/  LDCU.64 UR8, c[0x0][0xb28] ;  /* 0x00016500ff0877ac */ /* 0x000f220008000a00 */
[----:B-1----:R-:W-:Y:S02]  /*1310*/  UISETP.NE.AND UP0, UPT, UR26, 0x1, UPT ;  /* 0x000000011a00788c */ /* 0x002fe4000bf05270 */
[----:B---3--:R-:W-:Y:S02]  /*1320*/  UIMAD.WIDE.U32 UR10, UR5, UR27, URZ ;  /* 0x0000001b050a72a5 */ /* 0x008fe4000f8e00ff */
[----:B--2---:R-:W-:-:S02]  /*1330*/  UIMAD.WIDE.U32 UR12, UR6, UR24, URZ ;  /* 0x00000018060c72a5 */ /* 0x004fc4000f8e00ff */
[----:B----4-:R-:W-:Y:S02]  /*1340*/  UISETP.NE.AND UP1, UPT, UR22, 0x1, UPT ;  /* 0x000000011600788c */ /* 0x010fe4000bf25270 */
[----:B------:R-:W-:Y:S01]  /*1350*/  UISETP.NE.AND UP2, UPT, UR19, 0x1, UPT ;  /* 0x000000011300788c */ /* 0x000fe2000bf45270 */
[----:B------:R-:W-:Y:S02]  /*1360*/  UMOV UR10, UR11 ;  /* 0x0000000b000a7c82 */ /* 0x000fe40008000000 */
[----:B------:R-:W-:Y:S01]  /*1370*/  UMOV UR12, UR13 ;  /* 0x0000000d000c7c82 */ /* 0x000fe20008000000 */
[----:B------:R-:W-:Y:S02]  /*1380*/  @UP0 USHF.R.U32.HI UR5, URZ, UR4, UR10 ;  /* 0x00000004ff050299 */ /* 0x000fe4000801160a */
[----:B------:R-:W-:Y:S02]  /*1390*/  UIMAD.WIDE.U32 UR16, UR20, UR27, URZ ;  /* 0x0000001b141072a5 */ /* 0x000fe4000f8e00ff */
[----:B------:R-:W-:-:S02]  /*13a0*/  UIMAD.WIDE.U32 UR10, UR5, UR8, URZ ;  /* 0x00000008050a72a5 */ /* 0x000fc4000f8e00ff */
[----:B------:R-:W-:Y:S02]  /*13b0*/  @UP1 USHF.R.U32.HI UR6, URZ, UR25, UR12 ;  /* 0x00000019ff061299 */ /* 0x000fe4000801160c */
[----:B------:R-:W-:Y:S02]  /*13c0*/  UIMAD.WIDE.U32 UR14, UR21, UR24, URZ ;  /* 0x00000018150e72a5 */ /* 0x000fe4000f8e00ff */
[----:B------:R-:W-:Y:S01]  /*13d0*/  UIMAD.WIDE.U32 UR12, UR6, UR8, URZ ;  /* 0x00000008060c72a5 */ /* 0x000fe2000f8e00ff */
[----:B------:R-:W-:Y:S01]  /*13e0*/  UMOV UR16, UR17 ;  /* 0x0000001100107c82 */ /* 0x000fe20008000000 */
[----:B------:R-:W-:Y:S01]  /*13f0*/  UMOV UR10, UR11 ;  /* 0x0000000b000a7c82 */ /* 0x000fe20008000000 */
[----:B------:R-:W-:Y:S02]  /*1400*/  USHF.R.U32.HI UR16, URZ, UR4, UR16 ;  /* 0x00000004ff107299 */ /* 0x000fe40008011610 */
[----:B------:R-:W-:Y:S02]  /*1410*/  @UP2 USHF.R.U32.HI UR5, URZ, UR9, UR10 ;  /* 0x00000009ff052299 */ /* 0x000fe4000801160a */
[----:B------:R-:W-:Y:S01]  /*1420*/  UMOV UR7, UR13 ;  /* 0x0000000d00077c82 */ /* 0x000fe20008000000 */
[----:B------:R-:W-:Y:S01]  /*1430*/  UMOV UR14, UR15 ;  /* 0x0000000f000e7c82 */ /* 0x000fe20008000000 */
[----:B------:R-:W-:-:S02]  /*1440*/  @UP2 USHF.R.U32.HI UR6, URZ, UR9, UR7 ;  /* 0x00000009ff062299 */ /* 0x000fc40008011607 */
[----:B------:R-:W-:Y:S02]  /*1450*/  USHF.R.U32.HI UR14, URZ, UR25, UR14 ;  /* 0x00000019ff0e7299 */ /* 0x000fe4000801160e */
[----:B------:R-:W-:Y:S02]  /*1460*/  USEL UR4, UR20, UR16, !UP0 ;  /* 0x0000001014047287 */ /* 0x000fe4000c000000 */
[----:B------:R-:W-:Y:S02]  /*1470*/  UIMAD UR7, UR5, UR19, URZ ;  /* 0x00000013050772a4 */ /* 0x000fe4000f8e02ff */
[----:B------:R-:W-:Y:S02]  /*1480*/  USEL UR5, UR21, UR14, !UP1 ;  /* 0x0000000e15057287 */ /* 0x000fe4000c800000 */
[----:B------:R-:W-:Y:S02]  /*1490*/  UIMAD UR12, UR6, UR19, URZ ;  /* 0x00000013060c72a4 */ /* 0x000fe4000f8e02ff */
[----:B------:R-:W-:-:S02]  /*14a0*/  UISETP.GE.AND UP0, UPT, UR4, UR7, UPT ;  /* 0x000000070400728c */ /* 0x000fc4000bf06270 */
[----:B------:R-:W-:Y:S02]  /*14b0*/  UIMAD.WIDE.U32 UR10, UR4, UR8, URZ ;  /* 0x00000008040a72a5 */ /* 0x000fe4000f8e00ff */
[----:B------:R-:W-:Y:S02]  /*14c0*/  UISETP.GE.OR UP0, UPT, UR5, UR12, UP0 ;  /* 0x0000000c0500728c */ /* 0x000fe40008706670 */
[----:B------:R-:W-:Y:S02]  /*14d0*/  UIMAD.WIDE.U32 UR12, UR5, UR8, URZ ;  /* 0x00000008050c72a5 */ /* 0x000fe4000f8e00ff */
[----:B------:R-:W-:Y:S01]  /*14e0*/  UIADD3 UR10, UPT, UPT, -UR4, URZ, URZ ;  /* 0x000000ff040a7290 */ /* 0x000fe2000fffe1ff */
[----:B------:R-:W-:Y:S01]  /*14f0*/  UMOV UR8, UR11 ;  /* 0x0000000b00087c82 */ /* 0x000fe20008000000 */
[----:B------:R-:W-:Y:S02]  /*1500*/  UIADD3 UR16, UPT, UPT, -UR5, URZ, URZ ;  /* 0x000000ff05107290 */ /* 0x000fe4000fffe1ff */
[----:B------:R-:W-:-:S03]  /*1510*/  USHF.R.U32.HI UR8, URZ, UR9, UR8 ;  /* 0x00000009ff087299 */ /* 0x000fc60008011608 */
[----:B------:R-:W-:Y:S01]  /*1520*/  @!UP0 UMOV UR7, UR13 ;  /* 0x0000000d00078c82 */ /* 0x000fe20008000000 */
[----:B------:R-:W-:Y:S02]  /*1530*/  UIMAD UR20, UR26, UR10, UR20 ;  /* 0x0000000a1a1472a4 */ /* 0x000fe4000f8e0214 */
[----:B------:R-:W-:Y:S02]  /*1540*/  USEL UR8, UR4, UR8, !UP2 ;  /* 0x0000000804087287 */ /* 0x000fe4000d000000 */
[----:B------:R-:W-:Y:S02]  /*1550*/  @!UP0 USHF.R.U32.HI UR7, URZ, UR9, UR7 ;  /* 0x00000009ff078299 */ /* 0x000fe40008011607 */
[----:B------:R-:W-:Y:S02]  /*1560*/  UIADD3 UR9, UPT, UPT, -UR8, URZ, URZ ;  /* 0x000000ff08097290 */ /* 0x000fe4000fffe1ff */
[----:B------:R-:W-:Y:S02]  /*1570*/  @!UP0 USEL UR7, UR5, UR7, !UP2 ;  /* 0x0000000705078287 */ /* 0x000fe4000d000000 */
[----:B------:R-:W-:-:S02]  /*1580*/  UIMAD UR9, UR19, UR9, UR4 ;  /* 0x00000009130972a4 */ /* 0x000fc4000f8e0204 */
[----:B------:R-:W-:Y:S02]  /*1590*/  @!UP0 UIADD3 UR8, UPT, UPT, UR8, -UR7, URZ ;  /* 0x8000000708088290 */ /* 0x000fe4000fffe0ff */
[----:B------:R-:W-:Y:S02]  /*15a0*/  @!UP0 UIMAD UR6, UR9, UR6, UR7 ;  /* 0x00000006090682a4 */ /* 0x000fe4000f8e0207 */
[----:B------:R-:W-:Y:S02]  /*15b0*/  @!UP0 UIMAD UR4, UR8, UR19, UR5 ;  /* 0x00000013080482a4 */ /* 0x000fe4000f8e0205 */
[----:B------:R-:W-:Y:S02]  /*15c0*/  UIMAD UR16, UR22, UR16, UR21 ;  /* 0x00000010161072a4 */ /* 0x000fe4000f8e0215 */
[----:B------:R-:W-:Y:S01]  /*15d0*/  UIMAD UR20, UR4, UR26, UR20 ;  /* 0x0000001a041472a4 */ /* 0x000fe2000f8e0214 */
[----:B------:R-:W-:Y:S02]  /*15e0*/  @!UP0 UMOV UR5, UR6 ;  /* 0x0000000600058c82 */ /* 0x000fe40008000000 */
[----:B------:R-:W-:-:S12]  /*15f0*/  UIMAD UR16, UR5, UR22, UR16 ;  /* 0x00000016051072a4 */ /* 0x000fd8000f8e0210 */
.L_x_18:
[----:B------:R-:W-:Y:S02]  /*1600*/  UISETP.NE.AND UP0, UPT, UR23, 0x1, UPT ;  /* 0x000000011700788c */ /* 0x000fe4000bf05270 */
[----:B------:R-:W-:Y:S02]  /*1610*/  UISETP.NE.AND UP1, UPT, UR18, 0x2, UPT ;  /* 0x000000021200788c */ /* 0x000fe4000bf25270 */
[----:B------:R-:W-:Y:S02]  /*1620*/  ULOP3.LUT UR30, UR30, 0x800, URZ, 0xc0, !UPT ;  /* 0x000008001e1e7892 */ /* 0x000fe4000f8ec0ff */
[----:B------:R-:W-:-:S03]  /*1630*/  USHF.L.U32 UR29, UR28, UR29, URZ ;  /* 0x0000001d1c1d7299 */ /* 0x000fc600080006ff */
[----:B------:R-:W-:Y:S09]  /*1640*/  BRA.U UP0, `(.L_x_19) ;  /* 0x0000000100447547 */ /* 0x000ff2000b800000 */
[----:B------:R-:W1:Y:S01]  /*1650*/  LDCU.128 UR8, c[0x0][0xb10] ;  /* 0x00016200ff0877ac */ /* 0x000e620008000c00 */
[----:B------:R-:W2:Y:S01]  /*1660*/  LDCU UR12, c[0x0][0xb0c] ;  /* 0x00016180ff0c77ac */ /* 0x000ea20008000800 */
[----:B------:R-:W3:Y:S01]  /*1670*/  LDCU UR13, c[0x0][0xb20] ;  /* 0x00016400ff0d77ac */ /* 0x000ee20008000800 */
[----:B-1----:R-:W-:Y:S02]  /*1680*/  UIMAD.WIDE.U32 UR6, UR16, UR8, URZ ;  /* 0x00000008100672a5 */ /* 0x002fe4000f8e00ff */
[----:B------:R-:W-:Y:S02]  /*1690*/  UIMAD.WIDE.U32 UR4, UR20, UR11, URZ ;  /* 0x0000000b140472a5 */ /* 0x000fe4000f8e00ff */
[----:B--2---:R-:W-:Y:S02]  /*16a0*/  UISETP.NE.AND UP2, UPT, UR12, 0x1, UPT ;  /* 0x000000010c00788c */ /* 0x004fe4000bf45270 */
[----:B------:R-:W-:Y:S01]  /*16b0*/  UISETP.NE.AND UP0, UPT, UR10, 0x1, UPT ;  /* 0x000000010a00788c */ /* 0x000fe2000bf05270 */
[----:B------:R-:W-:-:S02]  /*16c0*/  UMOV UR6, UR7 ;  /* 0x0000000700067c82 */ /* 0x000fc40008000000 */
[----:B------:R-:W-:Y:S01]  /*16d0*/  UMOV UR4, UR5 ;  /* 0x0000000500047c82 */ /* 0x000fe20008000000 */
[----:B------:R-:W-:Y:S02]  /*16e0*/  USHF.R.U32.HI UR6, URZ, UR9, UR6 ;  /* 0x00000009ff067299 */ /* 0x000fe40008011606 */
[----:B---3--:R-:W-:Y:S02]  /*16f0*/  USHF.R.U32.HI UR4, URZ, UR13, UR4 ;  /* 0x0000000dff047299 */ /* 0x008fe40008011604 */
[----:B------:R-:W-:Y:S02]  /*1700*/  USEL UR5, UR16, UR6, !UP2 ;  /* 0x0000000610057287 */ /* 0x000fe4000d000000 */
[----:B------:R-:W-:-:S04]  /*1710*/  USEL UR4, UR20, UR4, !UP0 ;  /* 0x0000000414047287 */ /* 0x000fc8000c000000 */
[----:B------:R-:W-:Y:S02]  /*1720*/  UIADD3 UR6, UPT, UPT, -UR4, UR5, URZ ;  /* 0x0000000504067290 */ /* 0x000fe4000fffe1ff */
[----:B------:R-:W-:Y:S02]  /*1730*/  UIADD3 UR4, UPT, UPT, UR4, -UR5, URZ ;  /* 0x8000000504047290 */ /* 0x000fe4000fffe0ff */
[----:B------:R-:W-:Y:S02]  /*1740*/  UIMAD UR20, UR6, UR10, UR20 ;  /* 0x0000000a061472a4 */ /* 0x000fe4000f8e0214 */
[----:B------:R-:W-:-:S12]  /*1750*/  UIMAD UR16, UR4, UR12, UR16 ;  /* 0x0000000c041072a4 */ /* 0x000fd8000f8e0210 */
.L_x_19:
[----:B------:R-:W-:Y:S05]  /*1760*/  BRA.U !UP5, `(.L_x_20) ;  /* 0x000000010d0c7547 */ /* 0x000fea000b800000 */
[----:B------:R-:W-:Y:S01]  /*1770*/  UCGABAR_WAIT ;  /* 0x0000000000007dc7 */ /* 0x000fe20008000000 */
[----:B------:R-:W-:Y:S01]  /*1780*/  CCTL.IVALL ;  /* 0x00000000ff00798f */ /* 0x000fe20002000000 */
[----:B------:R-:W-:Y:S05]  /*1790*/  BRA `(.L_x_21) ;  /* 0x0000000000047947 */ /* 0x000fea0003800000 */
.L_x_20:
[----:B------:R-:W-:Y:S06]  /*17a0*/  BAR.SYNC.DEFER_BLOCKING 0x0 ;  /* 0x0000000000007b1d */ /* 0x000fec0000010000 */
.L_x_21:
[----:B------:R-:W-:Y:S05]  /*17b0*/  BRA.U UP1, `(.L_x_22) ;  /* 0x0000001501647547 */ /* 0x000fea000b800000 */
[----:B------:R-:W1:Y:S01]  /*17c0*/  LDCU UR6, c[0x0][0x38c] ;  /* 0x00007180ff0677ac */ /* 0x000e620008000800 */
[----:B------:R-:W-:Y:S01]  /*17d0*/  PLOP3.LUT P1, PT, PT, PT, UP3, 0x80, 0x8 ;  /* 0x000000000008781c */ /* 0x000fe20003f2f038 */
[----:B------:R-:W-:Y:S01]  /*17e0*/  IMAD.MOV.U32 R12, RZ, RZ, 0x1 ;  /* 0x00000001ff0c7424 */ /* 0x000fe200078e00ff */
[----:B------:R-:W-:Y:S01]  /*17f0*/  ISETP.NE.AND P2, PT, R3, RZ, P3 ;  /* 0x000000ff0300720c */ /* 0x000fe20001f45270 */
[----:B------:R-:W-:Y:S01]  /*1800*/  USHF.L.U32 UR7, UR21, 0x7, URZ ;  /* 0x0000000715077899 */ /* 0x000fe200080006ff */
[----:B------:R-:W-:Y:S01]  /*1810*/  PLOP3.LUT P1, PT, P1, PT, PT, 0x8, 0x80 ;  /* 0x000000000080781c */ /* 0x000fe20000f2e170 */
[----:B------:R-:W-:Y:S01]  /*1820*/  USHF.L.U32 UR53, UR21, 0x6, URZ ;  /* 0x0000000615357899 */ /* 0x000fe200080006ff */
[----:B------:R-:W-:Y:S01]  /*1830*/  CS2R R10, SRZ ;  /* 0x00000000000a7805 */ /* 0x000fe2000001ff00 */
[----:B------:R-:W-:Y:S01]  /*1840*/  UISETP.NE.AND UP1, UPT, UR18, URZ, UPT ;  /* 0x000000ff1200728c */ /* 0x000fe2000bf25270 */
[----:B------:R-:W-:Y:S01]  /*1850*/  IMAD.MOV.U32 R9, RZ, RZ, RZ ;  /* 0x000000ffff097224 */ /* 0x000fe200078e00ff */
[----:B------:R-:W2:Y:S01]  /*1860*/  LDCU UR46, c[0x0][0x370] ;  /* 0x00006e00ff2e77ac */ /* 0x000ea20008000800 */
[----:B------:R-:W-:Y:S01]  /*1870*/  IMAD.MOV.U32 R8, RZ, RZ, 0x1 ;  /* 0x00000001ff087424 */ /* 0x000fe200078e00ff */
[----:B------:R-:W3:Y:S01]  /*1880*/  LDCU.64 UR40, c[0x0][0x348] ;  /* 0x00006900ff2877ac */ /* 0x000ee20008000a00 */
[----:B-1----:R-:W-:-:S02]  /*1890*/  UIADD3 UR5, UPT, UPT, UR6, 0x3f, URZ ;  /* 0x0000003f06057890 */ /* 0x002fc4000fffe0ff */
[----:B------:R-:W-:Y:S02]  /*18a0*/  UIADD3 UR55, UPT, UPT, UR6, 0x7e, URZ ;  /* 0x0000007e06377890 */ /* 0x000fe4000fffe0ff */
[----:B------:R-:W-:Y:S01]  /*18b0*/  USHF.R.S32.HI UR4, URZ, 0x1f, UR5 ;  /* 0x0000001fff047899 */ /* 0x000fe20008011405 */
[----:B------:R-:W1:Y:S03]  /*18c0*/  LDCU UR44, c[0x0][0x374] ;  /* 0x00006e80ff2c77ac */ /* 0x000e660008000800 */
[----:B------:R-:W-:Y:S02]  /*18d0*/  ULEA.HI UR4, UR4, UR5, URZ, 0x6 ;  /* 0x0000000504047291 */ /* 0x000fe4000f8f30ff */
[----:B------:R-:W-:Y:S02]  /*18e0*/  UIADD3 UR5, UPT, UPT, UR6, -0x1, URZ ;  /* 0xffffffff06057890 */ /* 0x000fe4000fffe0ff */
[----:B------:R-:W-:-:S02]  /*18f0*/  USHF.R.S32.HI UR48, URZ, 0x6, UR4 ;  /* 0x00000006ff307899 */ /* 0x000fc40008011404 */
[----:B------:R-:W-:Y:S02]  /*1900*/  UISETP.GE.U32.AND UP2, UPT, UR5, -0x7f, UPT ;  /* 0xffffff810500788c */ /* 0x000fe4000bf46070 */
[----:B------:R-:W-:Y:S02]  /*1910*/  UISETP.LT.U32.AND UP0, UPT, UR48, 0x4, UPT ;  /* 0x000000043000788c */ /* 0x000fe4000bf01070 */
[----:B------:R-:W-:Y:S02]  /*1920*/  ULOP3.LUT UR5, UR7, 0x80, URZ, 0xc0, !UPT ;  /* 0x0000008007057892 */ /* 0x000fe4000f8ec0ff */
[----:B------:R-:W-:Y:S02]  /*1930*/  USEL UR47, UR48, 0x4, UP0 ;  /* 0x00000004302f7887 */ /* 0x000fe40008000000 */
[----:B------:R-:W-:Y:S02]  /*1940*/  ULOP3.LUT UR53, UR53, 0x40, URZ, 0xc0, !UPT ;  /* 0x0000004035357892 */ /* 0x000fe4000f8ec0ff */
[----:B------:R-:W-:-:S02]  /*1950*/  UIADD3 UR4, UPT, UPT, UR47, -0x1, URZ ;  /* 0xffffffff2f047890 */ /* 0x000fc4000fffe0ff */
[----:B------:R-:W-:Y:S02]  /*1960*/  @UP2 UIADD3 UR4, UPT, UPT, UR47, URZ, URZ ;  /* 0x000000ff2f042290 */ /* 0x000fe4000fffe0ff */
[----:B------:R-:W-:Y:S02]  /*1970*/  USEL UR31, UR54, 0x2, UP1 ;  /* 0x00000002361f7887 */ /* 0x000fe40008800000 */
[----:B------:R-:W-:Y:S02]  /*1980*/  ULEA.HI UR50, UR30, UR5, URZ, 0x1b ;  /* 0x000000051e327291 */ /* 0x000fe4000f8fd8ff */
[----:B------:R-:W-:Y:S02]  /*1990*/  UIADD3 UR51, UPT, UPT, UR48, -UR47, URZ ;  /* 0x8000002f30337290 */ /* 0x000fe4000fffe0ff */
[----:B------:R-:W-:Y:S02]  /*19a0*/  UIADD3 UR37, UPT, UPT, UR4, 0x1, URZ ;  /* 0x0000000104257890 */ /* 0x000fe4000fffe0ff */
[----:B------:R-:W-:Y:S01]  /*19b0*/  UIADD3 UR49, UPT, UPT, -UR4, URZ, URZ ;  /* 0x000000ff04317290 */ /* 0x000fe2000fffe1ff */
[----:B-123--:R-:W-:-:S11]  /*19c0*/  UMOV UR15, URZ ;  /* 0x000000ff000f7c82 */ /* 0x00efd60008000000 */
.L_x_44:
[----:B------:R-:W-:Y:S01]  /*19d0*/  UISETP.NE.AND UP0, UPT, UR52, URZ, UPT ;  /* 0x000000ff3400728c */ /* 0x000fe2000bf05270 */
[----:B------:R-:W1:Y:S08]  /*19e0*/  S2UR UR52, SR_CgaCtaId ;  /* 0x00000000003479c3 */ /* 0x000e700000008800 */
[----:B------:R-:W-:Y:S05]  /*19f0*/  BRA.U UP0, `(.L_x_23) ;  /* 0x0000000100347547 */ /* 0x000fea000b800000 */
[----:B------:R-:W2:Y:S01]  /*1a00*/  S2R R0, SR_CgaCtaId ;  /* 0x0000000000007919 */ /* 0x000ea20000008800 */
[----:B------:R-:W-:-:S04]  /*1a10*/  MOV R2, 0x400 ;  /* 0x0000040000027802 */ /* 0x000fc80000000f00 */
[----:B--2---:R-:W-:Y:S02]  /*1a20*/  LEA R0, R0, R2, 0x18 ;  /* 0x0000000200007211 */ /* 0x004fe400078ec0ff */
[----:B------:R-:W-:-:S03]  /*1a30*/  SHF.L.U32 R2, R8, 0x1f, RZ ;  /* 0x0000001f08027819 */ /* 0x000fc600000006ff */
[----:B------:R-:W-:-:S04]  /*1a40*/  IMAD R0, R9, 0x8, R0 ;  /* 0x0000000809007824 */ /* 0x000fc800078e0200 */
[----:B------:R-:W2:Y:S02]  /*1a50*/  SYNCS.PHASECHK.TRANS64.TRYWAIT P0, [R0+URZ+0x100], R2 ;  /* 0x00010002000075a7 */ /* 0x000ea400080011ff */
[----:B--2---:R-:W-:Y:S05]  /*1a60*/  @!P0 BRA `(.L_x_24) ;  /* 0x000000a400048947 */ /* 0x004fea0003800000 */
.L_x_187:
[----:B------:R-:W-:Y:S01]  /*1a70*/  VIADD R9, R9, 0x1 ;  /* 0x0000000109097836 */ /* 0x000fe20000000000 */
[----:B------:R2:W-:Y:S04]  /*1a80*/  SYNCS.ARRIVE.TRANS64.A1T0 RZ, [R0+URZ+0xf0], RZ ;  /* 0x0000f0ff00ff79a7 */ /* 0x0005e800081000ff */
[----:B------:R-:W-:-:S04]  /*1a90*/  ISETP.NE.AND P0, PT, R9, 0x2, PT ;  /* 0x000000020900780c */ /* 0x000fc80003f05270 */
[----:B------:R-:W-:Y:S02]  /*1aa0*/  SEL R9, R9, RZ, P0 ;  /* 0x000000ff09097207 */ /* 0x000fe40000000000 */
[----:B--2---:R-:W-:-:S04]  /*1ab0*/  SEL R0, RZ, 0x1, P0 ;  /* 0x00000001ff007807 */ /* 0x004fc80000000000 */
[----:B------:R-:W-:-:S07]  /*1ac0*/  LOP3.LUT R8, R8, R0, RZ, 0x3c, !PT ;  /* 0x0000000008087212 */ /* 0x000fce00078e3cff */
.L_x_23:
[----:B------:R-:W-:Y:S01]  /*1ad0*/  UMOV UR14, 0x400 ;  /* 0x00000400000e7882 */ /* 0x000fe20000000000 */
[----:B------:R-:W-:Y:S01]  /*1ae0*/  SHF.L.U32 R0, R12, 0x1f, RZ ;  /* 0x0000001f0c007819 */ /* 0x000fe200000006ff */
[----:B-1----:R-:W-:Y:S02]  /*1af0*/  ULEA UR14, UR52, UR14, 0x18 ;  /* 0x0000000e340e7291 */ /* 0x002fe4000f8ec0ff */
[----:B------:R-:W-:Y:S02]  /*1b00*/  UISETP.GE.U32.AND UP0, UPT, UR55, 0x7f, UPT ;  /* 0x0000007f3700788c */ /* 0x000fe4000bf06070 */
[----:B------:R-:W-:Y:S02]  /*1b10*/  ULEA UR4, UR15, UR14, 0x3 ;  /* 0x0000000e0f047291 */ /* 0x000fe4000f8e18ff */
[----:B------:R-:W-:Y:S01]  /*1b20*/  ULEA UR19, UR20, UR53, 0x7 ;  /* 0x0000003514137291 */ /* 0x000fe2000f8e38ff */
[----:B------:R-:W-:-:S06]  /*1b30*/  UMOV UR13, URZ ;  /* 0x000000ff000d7c82 */ /* 0x000fcc0008000000 */
[----:B------:R1:W2:Y:S01]  /*1b40*/  SYNCS.PHASECHK.TRANS64.TRYWAIT P0, [UR4+0x20], R0 ;  /* 0x00002000ff0075a7 */ /* 0x0002a20008001104 */
[----:B------:R-:W-:-:S04]  /*1b50*/  ULEA.HI UR4, UR16, UR16, URZ, 0x1 ;  /* 0x0000001010047291 */ /* 0x000fc8000f8f08ff */
[----:B------:R-:W-:-:S04]  /*1b60*/  USHF.L.U32 UR4, UR4, 0x7, URZ ;  /* 0x0000000704047899 */ /* 0x000fc800080006ff */
[----:B------:R-:W-:-:S04]  /*1b70*/  ULOP3.LUT UR35, UR4, 0xffffff00, URZ, 0xc0, !UPT ;  /* 0xffffff0004237892 */ /* 0x000fc8000f8ec0ff */
[----:B------:R-:W-:Y:S01]  /*1b80*/  UIADD3 UR35, UPT, UPT, UR50, UR35, URZ ;  /* 0x0000002332237290 */ /* 0x000fe2000fffe0ff */
[----:B------:R-:W-:Y:S11]  /*1b90*/  BRA.U !UP0, `(.L_x_25) ;  /* 0x0000000108f87547 */ /* 0x000ff6000b800000 */
[----:B------:R-:W-:Y:S01]  /*1ba0*/  UMOV UR21, UR49 ;  /* 0x0000003100157c82 */ /* 0x000fe20008000000 */
[----:B------:R-:W-:Y:S01]  /*1bb0*/  UMOV UR4, UR15 ;  /* 0x0000000f00047c82 */ /* 0x000fe20008000000 */
[----:B------:R-:W-:-:S05]  /*1bc0*/  UMOV UR26, 0x20 ;  /* 0x00000020001a7882 */ /* 0x000fca0000000000 */
.L_x_31:
[----:B------:R-:W-:Y:S01]  /*1bd0*/  ULEA UR33, UR4, UR14, 0x3 ;  /* 0x0000000e04217291 */ /* 0x000fe2000f8e18ff */
[----:B------:R-:W-:Y:S01]  /*1be0*/  @P3 MOV R2, 0x18000 ;  /* 0x0001800000023802 */ /* 0x000fe20000000f00 */
[----:B--2-4-:R-:W-:Y:S10]  /*1bf0*/  @P0 BRA `(.L_x_26) ;  /* 0x00000000000c0947 */ /* 0x014ff40003800000 */
[----:B------:R-:W-:-:S04]  /*1c00*/  SHF.L.U32 R3, R12, 0x1f, RZ ;  /* 0x0000001f0c037819 */ /* 0x000fc800000006ff */
[----:B------:R-:W2:Y:S02]  /*1c10*/  SYNCS.PHASECHK.TRANS64.TRYWAIT P0, [UR33+0x20], R3 ;  /* 0x00002003ff0075a7 */ /* 0x000ea40008001121 */
[----:B--2---:R-:W-:Y:S05]  /*1c20*/  @!P0 BRA `(.L_x_27) ;  /* 0x000000a000a88947 */ /* 0x004fea0003800000 */
.L_x_26:
[----:B------:R2:W-:Y:S01]  /*1c30*/  @P3 SYNCS.ARRIVE.TRANS64 RZ, [UR33], R2 ;  /* 0x00000002ffff39a7 */ /* 0x0005e20008000021 */
[----:B------:R-:W-:Y:S02]  /*1c40*/  ULOP3.LUT UR5, UR31, 0x2, URZ, 0xfc, !UPT ;  /* 0x000000021f057892 */ /* 0x000fe4000f8efcff */
[----:B------:R-:W-:Y:S02]  /*1c50*/  UIADD3 UR21, UPT, UPT, UR21, 0x1, URZ ;  /* 0x0000000115157890 */ /* 0x000fe4000fffe0ff */
[----:B------:R-:W-:Y:S02]  /*1c60*/  UISETP.NE.AND UP0, UPT, UR5, 0x2, UPT ;  /* 0x000000020500788c */ /* 0x000fe4000bf05270 */
[----:B------:R-:W-:-:S07]  /*1c70*/  UISETP.NE.AND UP2, UPT, UR21, 0x1, UPT ;  /* 0x000000011500788c */ /* 0x000fce000bf45270 */
[----:B------:R-:W-:Y:S05]  /*1c80*/  BRA.U UP0, `(.L_x_28) ;  /* 0x0000000100047547 */ /* 0x000fea000b800000 */
[----:B------:R-:W-:Y:S05]  /*1c90*/  BPT.TRAP 0x1 ;  /* 0x000000040000795c */ /* 0x000fea0000300000 */
.L_x_28:
[----:B------:R-:W-:Y:S04]  /*1ca0*/  BSSY.RECONVERGENT B0, `(.L_x_29) ;  /* 0x0000003000007945 */ /* 0x000fe80003800200 */
[----:B------:R-:W-:Y:S05]  /*1cb0*/  @!P2 BRA `(.L_x_30) ;  /* 0x000000000004a947 */ /* 0x000fea0003800000 */
[----:B------:R-:W-:Y:S05]  /*1cc0*/  BPT.TRAP 0x1 ;  /* 0x000000040000795c */ /* 0x000fea0000300000 */
.L_x_30:
[----:B------:R-:W-:Y:S05]  /*1cd0*/  BSYNC.RECONVERGENT B0 ;  /* 0x0000000000007941 */ /* 0x000fea0003800200 */
.L_x_29:
[----:B------:R-:W-:Y:S02]  /*1ce0*/  UIADD3 UR5, UPT, UPT, UR4, 0x1, URZ ;  /* 0x0000000104057890 */ /* 0x000fe4000fffe0ff */
[----:B------:R-:W-:Y:S02]  /*1cf0*/  ULEA UR24, UR4, UR30, 0xd ;  /* 0x0000001e04187291 */ /* 0x000fe4000f8e68ff */
[----:B------:R-:W-:Y:S02]  /*1d00*/  UISETP.NE.AND UP0, UPT, UR5, 0x4, UPT ;  /* 0x000000040500788c */ /* 0x000fe4000bf05270 */
[----:B------:R-:W-:Y:S02]  /*1d10*/  ULEA UR24, UR24, UR14, 0x2 ;  /* 0x0000000e18187291 */ /* 0x000fe4000f8e10ff */
[----:B------:R-:W-:Y:S02]  /*1d20*/  USEL UR6, URZ, 0x1, UP0 ;  /* 0x00000001ff067887 */ /* 0x000fe40008000000 */
[----:B------:R-:W-:-:S02]  /*1d30*/  USEL UR15, UR5, URZ, UP0 ;  /* 0x000000ff050f7287 */ /* 0x000fc40008000000 */
[----:B------:R-:W-:Y:S02]  /*1d40*/  ULEA UR8, UR4, UR14, 0xe ;  /* 0x0000000e04087291 */ /* 0x000fe4000f8e70ff */
[----:B------:R-:W-:Y:S01]  /*1d50*/  ULEA UR5, UR15, UR14, 0x3 ;  /* 0x0000000e0f057291 */ /* 0x000fe2000f8e18ff */
[----:B------:R-:W-:Y:S01]  /*1d60*/  LOP3.LUT R12, R12, UR6, RZ, 0x3c, !PT ;  /* 0x000000060c0c7c12 */ /* 0x000fe2000f8e3cff */
[----:B------:R-:W-:Y:S02]  /*1d70*/  UIADD3 UR6, UP1, UPT, UR40, 0x80, URZ ;  /* 0x0000008028067890 */ /* 0x000fe4000ff3e0ff */
[----:B------:R-:W-:Y:S01]  /*1d80*/  UIADD3 UR4, UP0, UPT, UR40, 0x180, URZ ;  /* 0x0000018028047890 */ /* 0x000fe2000ff1e0ff */
[----:B-1----:R-:W-:Y:S01]  /*1d90*/  SHF.L.U32 R0, R12, 0x1f, RZ ;  /* 0x0000001f0c007819 */ /* 0x002fe200000006ff */
[----:B------:R-:W-:Y:S02]  /*1da0*/  UIADD3 UR34, UPT, UPT, UR26, -0x20, URZ ;  /* 0xffffffe01a227890 */ /* 0x000fe4000fffe0ff */
[----:B------:R-:W-:Y:S01]  /*1db0*/  ULOP3.LUT UR33, UR33, 0xfefffff8, URZ, 0xc0, !UPT ;  /* 0xfefffff821217892 */ /* 0x000fe2000f8ec0ff */
[----:B------:R3:W4:Y:S01]  /*1dc0*/  SYNCS.PHASECHK.TRANS64.TRYWAIT P0, [UR5+0x20], R0 ;  /* 0x00002000ff0075a7 */ /* 0x0007220008001105 */
[----:B------:R-:W-:-:S02]  /*1dd0*/  UIADD3.X UR7, UPT, UPT, URZ, UR41, URZ, UP1, !UPT ;  /* 0x00000029ff077290 */ /* 0x000fc40008ffe4ff */
[----:B------:R-:W-:Y:S02]  /*1de0*/  UIADD3 UR32, UPT, UPT, UR24, 0x8400, URZ ;  /* 0x0000840018207890 */ /* 0x000fe4000fffe0ff */
[----:B------:R-:W-:Y:S02]  /*1df0*/  UPRMT UR13, URZ, 0x5410, UR29 ;  /* 0x00005410ff0d7896 */ /* 0x000fe4000800001d */
[----:B------:R-:W-:Y:S02]  /*1e00*/  UIADD3 UR24, UPT, UPT, UR24, 0xc400, URZ ;  /* 0x0000c40018187890 */ /* 0x000fe4000fffe0ff */
[----:B------:R-:W-:Y:S02]  /*1e10*/  UIADD3.X UR5, UPT, UPT, URZ, UR41, URZ, UP0, !UPT ;  /* 0x00000029ff057290 */ /* 0x000fe400087fe4ff */
[----:B------:R-:W-:Y:S02]  /*1e20*/  UIADD3 UR16, UPT, UPT, UR8, 0x28400, URZ ;  /* 0x0002840008107890 */ /* 0x000fe4000fffe0ff */
[----:B------:R-:W-:Y:S01]  /*1e30*/  UIADD3 UR8, UPT, UPT, UR8, 0x2a400, URZ ;  /* 0x0002a40008087890 */ /* 0x000fe2000fffe0ff */
[----:B------:R-:W-:Y:S01]  /*1e40*/  UMOV UR22, 0x0 ;  /* 0x0000000000167882 */ /* 0x000fe20000000000 */
[----:B------:R-:W-:Y:S01]  /*1e50*/  UMOV UR23, 0x10000000 ;  /* 0x1000000000177882 */ /* 0x000fe20000000000 */
[----:B------:R-:W-:Y:S01]  /*1e60*/  UMOV UR27, UR35 ;  /* 0x00000023001b7c82 */ /* 0x000fe20008000000 */
[----:B------:R-:W-:Y:S01]  /*1e70*/  UMOV UR28, UR36 ;  /* 0x00000024001c7c82 */ /* 0x000fe20008000000 */
[----:B------:R-:W-:Y:S01]  /*1e80*/  UMOV UR25, UR33 ;  /* 0x0000002100197c82 */ /* 0x000fe20008000000 */
[----:B------:R-:W-:Y:S01]  /*1e90*/  UMOV UR20, UR36 ;  /* 0x0000002400147c82 */ /* 0x000fe20008000000 */
[----:B------:R-:W-:Y:S01]  /*1ea0*/  UMOV UR17, UR33 ;  /* 0x0000002100117c82 */ /* 0x000fe20008000000 */
[----:B------:R-:W-:Y:S01]  /*1eb0*/  UMOV UR18, UR34 ;  /* 0x0000002200127c82 */ /* 0x000fe20008000000 */
[----:B------:R-:W-:Y:S01]  /*1ec0*/  UTMALDG.3D.MULTICAST.2CTA [UR32], [UR6], UR13, desc[UR22] ;  /* 0x00001620060073b4 */ /* 0x000fe2000821180d */
[----:B------:R-:W-:Y:S01]  /*1ed0*/  UMOV UR10, UR26 ;  /* 0x0000001a000a7c82 */ /* 0x000fe20008000000 */
[----:B------:R-:W-:Y:S01]  /*1ee0*/  UMOV UR11, UR19 ;  /* 0x00000013000b7c82 */ /* 0x000fe20008000000 */
[----:B------:R-:W-:Y:S01]  /*1ef0*/  UMOV UR12, UR36 ;  /* 0x00000024000c7c82 */ /* 0x000fe20008000000 */
[----:B------:R-:W-:Y:S01]  /*1f00*/  UMOV UR9, UR33 ;  /* 0x0000002100097c82 */ /* 0x000fe20008000000 */
[----:B------:R1:W-:Y:S01]  /*1f10*/  UTMALDG.3D.MULTICAST.2CTA [UR24], [UR6], UR13, desc[UR22] ;  /* 0x00001618060073b4 */ /* 0x0003e2000821180d */
[----:B------:R-:W-:Y:S01]  /*1f20*/  UTMALDG.3D.2CTA [UR16], [UR4], desc[UR22] ;  /* 0x00001610040075b4 */ /* 0x000fe20008211000 */
[----:B------:R2:W-:Y:S01]  /*1f30*/  UTMALDG.3D.2CTA [UR8], [UR4], desc[UR22] ;  /* 0x00001608040075b4 */ /* 0x0005e20008211000 */
[----:B-1----:R-:W-:Y:S01]  /*1f40*/  UIADD3 UR26, UPT, UPT, UR26, 0x40, URZ ;  /* 0x000000401a1a7890 */ /* 0x002fe2000fffe0ff */
[----:B------:R-:W-:Y:S01]  /*1f50*/  UMOV UR13, UR37 ;  /* 0x00000025000d7c82 */ /* 0x000fe20008000000 */
[----:B--2---:R-:W-:Y:S01]  /*1f60*/  UMOV UR4, UR15 ;  /* 0x0000000f00047c82 */ /* 0x004fe20008000000 */
[----:B---3--:R-:W-:Y:S09]  /*1f70*/  BRA.U UP2, `(.L_x_31) ;  /* 0xfffffffd02147547 */ /* 0x008ff2000b83ffff */
.L_x_25:
[----:B------:R-:W-:Y:S01]  /*1f80*/  ULEA UR4, UR15, UR14, 0x3 ;  /* 0x0000000e0f047291 */ /* 0x000fe2000f8e18ff */
[----:B-1----:R-:W-:Y:S01]  /*1f90*/  SHF.L.U32 R0, R12, 0x1f, RZ ;  /* 0x0000001f0c007819 */ /* 0x002fe200000006ff */
[----:B------:R-:W-:Y:S01]  /*1fa0*/  @!P1 SYNCS.ARRIVE.TRANS64.A1T0 RZ, [UR14+0x88], RZ ;  /* 0x000088ffffff99a7 */ /* 0x000fe2000810000e */
[----:B------:R-:W-:-:S06]  /*1fb0*/  UISETP.GT.AND UP0, UPT, UR48, UR47, UPT ;  /* 0x0000002f3000728c */ /* 0x000fcc000bf04270 */
[----:B------:R1:W3:Y:S03]  /*1fc0*/  SYNCS.PHASECHK.TRANS64.TRYWAIT P1, [UR4+0x20], R0 ;  /* 0x00002000ff0075a7 */ /* 0x0002e60008021104 */
[----:B------:R-:W-:Y:S05]  /*1fd0*/  BRA.U !UP0, `(.L_x_32) ;  /* 0x0000000508047547 */ /* 0x000fea000b800000 */
[----:B------:R-:W-:Y:S01]  /*1fe0*/  UIADD3 UR21, UPT, UPT, UR51, UR13, URZ ;  /* 0x0000000d33157290 */ /* 0x000fe2000fffe0ff */
[----:B------:R-:W-:-:S11]  /*1ff0*/  UMOV UR6, UR15 ;  /* 0x0000000f00067c82 */ /* 0x000fd60008000000 */
.L_x_40:
[----:B------:R-:W-:Y:S01]  /*2000*/  ULEA UR7, UR6, UR14, 0x3 ;  /* 0x0000000e06077291 */ /* 0x000fe2000f8e18ff */
[----:B---3--:R-:W-:Y:S01]  /*2010*/  @P3 MOV R2, 0x18000 ;  /* 0x0001800000023802 */ /* 0x008fe20000000f00 */
[----:B--23--:R-:W-:Y:S10]  /*2020*/  @P1 BRA `(.L_x_33) ;  /* 0x00000000000c1947 */ /* 0x00cff40003800000 */
[----:B------:R-:W-:-:S04]  /*2030*/  SHF.L.U32 R3, R12, 0x1f, RZ ;  /* 0x0000001f0c037819 */ /* 0x000fc800000006ff */
[----:B--2-4-:R-:W2:Y:S02]  /*2040*/  SYNCS.PHASECHK.TRANS64.TRYWAIT P0, [UR7+0x20], R3 ;  /* 0x00002003ff0075a7 */ /* 0x014ea40008001107 */
[----:B--2---:R-:W-:Y:S05]  /*2050*/  @!P0 BRA `(.L_x_34) ;  /* 0x0000009c00b48947 */ /* 0x004fea0003800000 */
.L_x_33:
[----:B------:R3:W-:Y:S01]  /*2060*/  @P3 SYNCS.ARRIVE.TRANS64 RZ, [UR7], R2 ;  /* 0x00000002ffff39a7 */ /* 0x0007e20008000007 */
[----:B------:R-:W-:-:S04]  /*2070*/  ULOP3.LUT UR4, UR31, 0x2, URZ, 0xfc, !UPT ;  /* 0x000000021f047892 */ /* 0x000fc8000f8efcff */
[----:B------:R-:W-:-:S09]  /*2080*/  UISETP.NE.AND UP0, UPT, UR4, 0x2, UPT ;  /* 0x000000020400788c */ /* 0x000fd2000bf05270 */
[----:B------:R-:W-:Y:S05]  /*2090*/  BRA.U UP0, `(.L_x_35) ;  /* 0x0000000100047547 */ /* 0x000fea000b800000 */
[----:B------:R-:W-:Y:S05]  /*20a0*/  BPT.TRAP 0x1 ;  /* 0x000000040000795c */ /* 0x000fea0000300000 */
.L_x_35:
[----:B------:R-:W-:Y:S04]  /*20b0*/  BSSY.RECONVERGENT B0, `(.L_x_36) ;  /* 0x0000003000007945 */ /* 0x000fe80003800200 */
[----:B------:R-:W-:Y:S05]  /*20c0*/  @!P2 BRA `(.L_x_37) ;  /* 0x000000000004a947 */ /* 0x000fea0003800000 */
[----:B------:R-:W-:Y:S05]  /*20d0*/  BPT.TRAP 0x1 ;  /* 0x000000040000795c */ /* 0x000fea0000300000 */
.L_x_37:
[----:B------:R-:W-:Y:S05]  /*20e0*/  BSYNC.RECONVERGENT B0 ;  /* 0x0000000000007941 */ /* 0x000fea0003800200 */
.L_x_36:
[----:B------:R-:W-:Y:S01]  /*20f0*/  UIADD3 UR4, UPT, UPT, UR6, 0x1, URZ ;  /* 0x0000000106047890 */ /* 0x000fe2000fffe0ff */
[----:B------:R-:W-:Y:S01]  /*2100*/  BSSY.RECONVERGENT B0, `(.L_x_38) ;  /* 0x000002a000007945 */ /* 0x000fe20003800200 */
[----:B--2-4-:R-:W-:Y:S02]  /*2110*/  ELECT P0, URZ, PT ;  /* 0x0000000000ff782f */ /* 0x014fe40003800000 */
[----:B------:R-:W-:-:S04]  /*2120*/  UISETP.NE.AND UP0, UPT, UR4, 0x4, UPT ;  /* 0x000000040400788c */ /* 0x000fc8000bf05270 */
[----:B------:R-:W-:Y:S02]  /*2130*/  USEL UR5, URZ, 0x1, UP0 ;  /* 0x00000001ff057887 */ /* 0x000fe40008000000 */
[----:B------:R-:W-:-:S04]  /*2140*/  USEL UR15, UR4, URZ, UP0 ;  /* 0x000000ff040f7287 */ /* 0x000fc80008000000 */
[----:B------:R-:W-:Y:S01]  /*2150*/  ULEA UR4, UR15, UR14, 0x3 ;  /* 0x0000000e0f047291 */ /* 0x000fe2000f8e18ff */
[----:B------:R-:W-:-:S04]  /*2160*/  LOP3.LUT R12, R12, UR5, RZ, 0x3c, !PT ;  /* 0x000000050c0c7c12 */ /* 0x000fc8000f8e3cff */
[----:B-1----:R-:W-:-:S04]  /*2170*/  SHF.L.U32 R0, R12, 0x1f, RZ ;  /* 0x0000001f0c007819 */ /* 0x002fc800000006ff */
[----:B------:R1:W2:Y:S01]  /*2180*/  SYNCS.PHASECHK.TRANS64.TRYWAIT P1, [UR4+0x20], R0 ;  /* 0x00002000ff0075a7 */ /* 0x0002a20008021104 */
[----:B------:R-:W-:Y:S05]  /*2190*/  @!P0 BRA `(.L_x_39) ;  /* 0x0000000000808947 */ /* 0x000fea0003800000 */
[----:B------:R-:W-:Y:S02]  /*21a0*/  ULEA UR24, UR6, UR30, 0xd ;  /* 0x0000001e06187291 */ /* 0x000fe4000f8e68ff */
[----:B------:R-:W-:Y:S02]  /*21b0*/  UIADD3 UR4, UP1, UPT, UR40, 0x80, URZ ;  /* 0x0000008028047890 */ /* 0x000fe4000ff3e0ff */
[----:B------:R-:W-:Y:S02]  /*21c0*/  ULEA UR24, UR24, UR14, 0x2 ;  /* 0x0000000e18187291 */ /* 0x000fe4000f8e10ff */
[----:B------:R-:W-:Y:S02]  /*21d0*/  USHF.L.U32 UR34, UR13, 0x6, URZ ;  /* 0x000000060d227899 */ /* 0x000fe400080006ff */
[----:B------:R-:W-:Y:S02]  /*21e0*/  ULEA UR8, UR6, UR14, 0xe ;  /* 0x0000000e06087291 */ /* 0x000fe4000f8e70ff */
[----:B------:R-:W-:-:S02]  /*21f0*/  UIADD3 UR22, UP0, UPT, UR40, 0x180, URZ ;  /* 0x0000018028167890 */ /* 0x000fc4000ff1e0ff */
[----:B------:R-:W-:Y:S02]  /*2200*/  ULOP3.LUT UR33, UR7, 0xfefffff8, URZ, 0xc0, !UPT ;  /* 0xfefffff807217892 */ /* 0x000fe4000f8ec0ff */
[----:B------:R-:W-:Y:S02]  /*2210*/  UIADD3.X UR5, UPT, UPT, URZ, UR41, URZ, UP1, !UPT ;  /* 0x00000029ff057290 */ /* 0x000fe40008ffe4ff */
[----:B------:R-:W-:Y:S02]  /*2220*/  UIADD3 UR32, UPT, UPT, UR24, 0x8400, URZ ;  /* 0x0000840018207890 */ /* 0x000fe4000fffe0ff */
[----:B------:R-:W-:Y:S02]  /*2230*/  UPRMT UR10, URZ, 0x5410, UR29 ;  /* 0x00005410ff0a7896 */ /* 0x000fe4000800001d */
[----:B------:R-:W-:Y:S02]  /*2240*/  UIADD3 UR26, UPT, UPT, UR34, 0x20, URZ ;  /* 0x00000020221a7890 */ /* 0x000fe4000fffe0ff */
[----:B------:R-:W-:-:S02]  /*2250*/  UIADD3 UR24, UPT, UPT, UR24, 0xc400, URZ ;  /* 0x0000c40018187890 */ /* 0x000fc4000fffe0ff */
        /* <DEDUP_REMOVED lines=13> */
[----:B------:R-:W-:Y:S01]  /*2330*/  UMOV UR12, UR36 ;  /* 0x00000024000c7c82 */ /* 0x000fe20008000000 */
[----:B------:R-:W-:Y:S01]  /*2340*/  UMOV UR9, UR33 ;  /* 0x0000002100097c82 */ /* 0x000fe20008000000 */
[----:B------:R4:W-:Y:S01]  /*2350*/  UTMALDG.3D.MULTICAST.2CTA [UR24], [UR4], UR10, desc[UR38] ;  /* 0x00002618040073b4 */ /* 0x0009e2000821180a */
[----:B------:R1:W-:Y:S01]  /*2360*/  UTMALDG.3D.2CTA [UR16], [UR22], desc[UR38] ;  /* 0x00002610160075b4 */ /* 0x0003e20008211000 */
[----:B----4-:R-:W-:-:S02]  /*2370*/  UMOV UR10, UR26 ;  /* 0x0000001a000a7c82 */ /* 0x010fc40008000000 */
[----:B------:R1:W-:Y:S02]  /*2380*/  UTMALDG.3D.2CTA [UR8], [UR22], desc[UR38] ;  /* 0x00002608160075b4 */ /* 0x0003e40008211000 */
[----:B-1----:R-:W-:Y:S01]  /*2390*/  NOP ;  /* 0x0000000000007918 */ /* 0x002fe20000000000 */
.L_x_39:
[----:B------:R-:W-:Y:S05]  /*23a0*/  BSYNC.RECONVERGENT B0 ;  /* 0x0000000000007941 */ /* 0x000fea0003800200 */
.L_x_38:
[----:B------:R-:W-:Y:S01]  /*23b0*/  UIADD3 UR13, UPT, UPT, UR13, 0x1, URZ ;  /* 0x000000010d0d7890 */ /* 0x000fe2000fffe0ff */
[----:B------:R-:W-:-:S03]  /*23c0*/  UMOV UR6, UR15 ;  /* 0x0000000f00067c82 */ /* 0x000fc60008000000 */
[----:B------:R-:W-:-:S09]  /*23d0*/  UISETP.NE.AND UP0, UPT, UR13, UR21, UPT ;  /* 0x000000150d00728c */ /* 0x000fd2000bf05270 */
[----:B------:R-:W-:Y:S05]  /*23e0*/  BRA.U UP0, `(.L_x_40) ;  /* 0xfffffffd00047547 */ /* 0x000fea000b83ffff */
.L_x_32:
[C---:B------:R-:W-:Y:S01]  /*23f0*/  LEA R3, R11.reuse, UR14, 0x3 ;  /* 0x0000000e0b037c11 */ /* 0x040fe2000f8e18ff */
[----:B------:R-:W-:Y:S01]  /*2400*/  NOP ;  /* 0x0000000000007918 */ /* 0x000fe20000000000 */
[----:B-1----:R-:W-:Y:S02]  /*2410*/  SHF.L.U32 R0, R10, 0x1f, RZ ;  /* 0x0000001f0a007819 */ /* 0x002fe400000006ff */
[----:B------:R-:W-:Y:S02]  /*2420*/  LEA R4, R11, UR14, 0x4 ;  /* 0x0000000e0b047c11 */ /* 0x000fe4000f8e20ff */
[----:B--2-4-:R-:W1:Y:S02]  /*2430*/  SYNCS.PHASECHK.TRANS64.TRYWAIT P0, [R3+URZ+0x90], R0 ;  /* 0x00009000030075a7 */ /* 0x014e6400080011ff */
[----:B-1----:R-:W-:Y:S05]  /*2440*/  @!P0 BRA `(.L_x_41) ;  /* 0x0000009800d08947 */ /* 0x002fea0003800000 */
.L_x_190:
[----:B------:R-:W2:Y:S01]  /*2450*/  LDS.128 R4, [R4+0x120] ;  /* 0x0001200004047984 */ /* 0x000ea20000000c00 */
[----:B------:R-:W-:Y:S01]  /*2460*/  UISETP.GE.AND UP0, UPT, UR45, 0x1, UPT ;  /* 0x000000012d00788c */ /* 0x000fe2000bf06270 */
[----:B------:R-:W-:Y:S01]  /*2470*/  @!PT LDS RZ, [RZ] ;  /* 0x00000000fffff984 */ /* 0x000fe20000000800 */
[----:B------:R-:W-:Y:S01]  /*2480*/  @!PT LDS RZ, [RZ] ;  /* 0x00000000fffff984 */ /* 0x000fe20000000800 */
[----:B------:R-:W-:Y:S01]  /*2490*/  @!PT LDS RZ, [RZ] ;  /* 0x00000000fffff984 */ /* 0x000fe20000000800 */
[----:B------:R-:W-:Y:S01]  /*24a0*/  @!PT LDS RZ, [RZ] ;  /* 0x00000000fffff984 */ /* 0x000fe20000000800 */
[----:B------:R4:W-:Y:S06]  /*24b0*/  MEMBAR.ALL.CTA ;  /* 0x0000000000007992 */ /* 0x0009ec0000008000 */
[----:B----4-:R-:W4:Y:S01]  /*24c0*/  FENCE.VIEW.ASYNC.S ;  /* 0x00000000000073c6 */ /* 0x010f220000000000 */
[----:B--2---:R-:W-:-:S13]  /*24d0*/  LOP3.LUT P0, RZ, R6, 0x1, RZ, 0xc0, !PT ;  /* 0x0000000106ff7812 */ /* 0x004fda000780c0ff */
[----:B----4-:R-:W-:Y:S01]  /*24e0*/  VOTEU.ANY UP1, P0 ;  /* 0x0000000000ff7886 */ /* 0x010fe20000020100 */
[----:B------:R-:W-:-:S13]  /*24f0*/  PLOP3.LUT P0, PT, PT, PT, UP1, 0x80, 0x8 ;  /* 0x000000000008781c */ /* 0x000fda0003f0f018 */
[----:B-1----:R-:W-:Y:S02]  /*2500*/  @P0 LOP3.LUT R0, R5, 0xffff, RZ, 0xc0, !PT ;  /* 0x0000ffff05000812 */ /* 0x002fe400078ec0ff */
[----:B---3--:R-:W-:Y:S02]  /*2510*/  @P0 MOV R2, R4 ;  /* 0x0000000400020202 */ /* 0x008fe40000000f00 */
[----:B------:R-:W-:Y:S01]  /*2520*/  @P0 R2UR UR5, R0 ;  /* 0x00000000000502ca */ /* 0x000fe200000e0000 */
[----:B------:R-:W-:Y:S01]  /*2530*/  VIADD R0, R3, 0xa0 ;  /* 0x000000a003007836 */ /* 0x000fe20000000000 */
[----:B------:R-:W-:Y:S02]  /*2540*/  @P0 SHF.R.U32.HI R4, RZ, 0x10, R5 ;  /* 0x00000010ff040819 */ /* 0x000fe40000011605 */
[----:B------:R-:W-:Y:S02]  /*2550*/  @P0 R2UR UR6, R2 ;  /* 0x00000000020602ca */ /* 0x000fe400000e0000 */
[----:B------:R-:W-:-:S02]  /*2560*/  PRMT R0, RZ, 0x654, R0 ;  /* 0x00000654ff007816 */ /* 0x000fc40000000000 */
[----:B------:R-:W-:Y:S02]  /*2570*/  @P0 R2UR UR4, R4 ;  /* 0x00000000040402ca */ /* 0x000fe400000e0000 */
[----:B------:R1:W-:Y:S03]  /*2580*/  SYNCS.ARRIVE.TRANS64.RED.A1T0 RZ, [R0+URZ], RZ ;  /* 0x000000ff00ff79a7 */ /* 0x0003e600081004ff */
[----:B------:R-:W-:-:S04]  /*2590*/  @UP1 UMOV UR42, UR5 ;  /* 0x00000005002a1c82 */ /* 0x000fc80008000000 */
[----:B------:R-:W-:-:S04]  /*25a0*/  @UP1 UMOV UR43, UR6 ;  /* 0x00000006002b1c82 */ /* 0x000fc80008000000 */
[----:B------:R-:W-:Y:S01]  /*25b0*/  @UP1 UMOV UR36, UR4 ;  /* 0x0000000400241c82 */ /* 0x000fe20008000000 */
[----:B------:R-:W-:Y:S05]  /*25c0*/  BRA.U !UP0, `(.L_x_42) ;  /* 0x0000000108d47547 */ /* 0x000fea000b800000 */
[----:B------:R-:W2:Y:S01]  /*25d0*/  LDCU.128 UR16, c[0x0][0xb10] ;  /* 0x00016200ff1077ac */ /* 0x000ea20008000c00 */
[----:B------:R-:W3:Y:S01]  /*25e0*/  LDCU UR23, c[0x0][0xb20] ;  /* 0x00016400ff1777ac */ /* 0x000ee20008000800 */
[----:B------:R-:W4:Y:S01]  /*25f0*/  LDCU UR22, c[0x0][0xb0c] ;  /* 0x00016180ff1677ac */ /* 0x000f220008000800 */
[----:B------:R-:W1:Y:S01]  /*2600*/  LDCU.64 UR8, c[0x0][0xb28] ;  /* 0x00016500ff0877ac */ /* 0x000e620008000a00 */
[----:B------:R-:W-:Y:S02]  /*2610*/  UISETP.NE.AND UP3, UPT, UR45, 0x1, UPT ;  /* 0x000000012d00788c */ /* 0x000fe4000bf65270 */
[----:B--2---:R-:W-:Y:S02]  /*2620*/  UIMAD.WIDE.U32 UR6, UR44, UR19, URZ ;  /* 0x000000132c0672a5 */ /* 0x004fe4000f8e00ff */
[----:B------:R-:W-:Y:S02]  /*2630*/  UIMAD.WIDE.U32 UR4, UR46, UR16, URZ ;  /* 0x000000102e0472a5 */ /* 0x000fe4000f8e00ff */
[----:B------:R-:W-:-:S02]  /*2640*/  UISETP.NE.AND UP0, UPT, UR18, 0x1, UPT ;  /* 0x000000011200788c */ /* 0x000fc4000bf05270 */
[----:B------:R-:W-:Y:S01]  /*2650*/  UIMAD.WIDE.U32 UR20, UR42, UR19, URZ ;  /* 0x000000132a1472a5 */ /* 0x000fe2000f8e00ff */
[----:B------:R-:W-:Y:S02]  /*2660*/  UMOV UR6, UR7 ;  /* 0x0000000700067c82 */ /* 0x000fe40008000000 */
[----:B------:R-:W-:Y:S01]  /*2670*/  UMOV UR4, UR5 ;  /* 0x0000000500047c82 */ /* 0x000fe20008000000 */
[----:B---3--:R-:W-:Y:S02]  /*2680*/  USHF.R.U32.HI UR6, URZ, UR23, UR6 ;  /* 0x00000017ff067299 */ /* 0x008fe40008011606 */
[----:B----4-:R-:W-:Y:S02]  /*2690*/  UISETP.NE.AND UP2, UPT, UR22, 0x1, UPT ;  /* 0x000000011600788c */ /* 0x010fe4000bf45270 */
[----:B------:R-:W-:Y:S02]  /*26a0*/  USHF.R.U32.HI UR4, URZ, UR17, UR4 ;  /* 0x00000011ff047299 */ /* 0x000fe40008011604 */
[----:B------:R-:W-:-:S02]  /*26b0*/  USEL UR5, UR44, UR6, !UP0 ;  /* 0x000000062c057287 */ /* 0x000fc4000c000000 */
[----:B------:R-:W-:Y:S02]  /*26c0*/  USEL UR6, UR46, UR4, !UP2 ;  /* 0x000000042e067287 */ /* 0x000fe4000d000000 */
[----:B-1----:R-:W-:Y:S01]  /*26d0*/  UIMAD.WIDE.U32 UR10, UR5, UR8, URZ ;  /* 0x00000008050a72a5 */ /* 0x002fe2000f8e00ff */
[----:B------:R-:W-:Y:S01]  /*26e0*/  UMOV UR4, UR21 ;  /* 0x0000001500047c82 */ /* 0x000fe20008000000 */
[----:B------:R-:W-:Y:S02]  /*26f0*/  UIMAD.WIDE.U32 UR12, UR43, UR16, URZ ;  /* 0x000000102b0c72a5 */ /* 0x000fe4000f8e00ff */
[----:B------:R-:W-:-:S03]  /*2700*/  UIMAD.WIDE.U32 UR20, UR6, UR8, URZ ;  /* 0x00000008061472a5 */ /* 0x000fc6000f8e00ff */
[----:B------:R-:W-:Y:S01]  /*2710*/  UMOV UR10, UR11 ;  /* 0x0000000b000a7c82 */ /* 0x000fe20008000000 */
[----:B------:R-:W-:Y:S02]  /*2720*/  USHF.R.U32.HI UR4, URZ, UR23, UR4 ;  /* 0x00000017ff047299 */ /* 0x000fe40008011604 */
[----:B------:R-:W-:Y:S01]  /*2730*/  @UP3 USHF.R.U32.HI UR5, URZ, UR9, UR10 ;  /* 0x00000009ff053299 */ /* 0x000fe2000801160a */
[----:B------:R-:W-:Y:S01]  /*2740*/  UMOV UR12, UR13 ;  /* 0x0000000d000c7c82 */ /* 0x000fe20008000000 */
[----:B------:R-:W-:Y:S01]  /*2750*/  UMOV UR20, UR21 ;  /* 0x0000001500147c82 */ /* 0x000fe20008000000 */
[----:B------:R-:W-:Y:S02]  /*2760*/  USHF.R.U32.HI UR17, URZ, UR17, UR12 ;  /* 0x00000011ff117299 */ /* 0x000fe4000801160c */
[----:B------:R-:W-:Y:S02]  /*2770*/  USEL UR4, UR42, UR4, !UP0 ;  /* 0x000000042a047287 */ /* 0x000fe4000c000000 */
[----:B------:R-:W-:-:S02]  /*2780*/  @UP3 USHF.R.U32.HI UR6, URZ, UR9, UR20 ;  /* 0x00000009ff063299 */ /* 0x000fc40008011614 */
[----:B------:R-:W-:Y:S02]  /*2790*/  UIMAD UR7, UR45, UR5, URZ ;  /* 0x000000052d0772a4 */ /* 0x000fe4000f8e02ff */
[----:B------:R-:W-:Y:S02]  /*27a0*/  USEL UR5, UR43, UR17, !UP2 ;  /* 0x000000112b057287 */ /* 0x000fe4000d000000 */
[----:B------:R-:W-:Y:S02]  /*27b0*/  UIMAD UR10, UR45, UR6, URZ ;  /* 0x000000062d0a72a4 */ /* 0x000fe4000f8e02ff */
[----:B------:R-:W-:Y:S02]  /*27c0*/  UISETP.GE.AND UP0, UPT, UR4, UR7, UPT ;  /* 0x000000070400728c */ /* 0x000fe4000bf06270 */
[----:B------:R-:W-:Y:S02]  /*27d0*/  UIMAD.WIDE.U32 UR12, UR4, UR8, URZ ;  /* 0x00000008040c72a5 */ /* 0x000fe4000f8e00ff */
[----:B------:R-:W-:-:S02]  /*27e0*/  UISETP.GE.OR UP0, UPT, UR5, UR10, UP0 ;  /* 0x0000000a0500728c */ /* 0x000fc40008706670 */
        /* <DEDUP_REMOVED lines=19> */
.L_x_42:
[----:B------:R-:W2:Y:S02]  /*2920*/  LDCU UR4, c[0x0][0xb30] ;  /* 0x00016600ff0477ac */ /* 0x000ea40008000800 */
[----:B--2---:R-:W-:-:S09]  /*2930*/  UISETP.NE.AND UP0, UPT, UR4, 0x1, UPT ;  /* 0x000000010400788c */ /* 0x004fd2000bf05270 */
[----:B------:R-:W-:Y:S05]  /*2940*/  BRA.U UP0, `(.L_x_43) ;  /* 0x0000000100447547 */ /* 0x000fea000b800000 */
[----:B------:R-:W2:Y:S01]  /*2950*/  LDCU.128 UR8, c[0x0][0xb10] ;  /* 0x00016200ff0877ac */ /* 0x000ea20008000c00 */
[----:B------:R-:W3:Y:S01]  /*2960*/  LDCU UR12, c[0x0][0xb0c] ;  /* 0x00016180ff0c77ac */ /* 0x000ee20008000800 */
[----:B------:R-:W4:Y:S01]  /*2970*/  LDCU UR13, c[0x0][0xb20] ;  /* 0x00016400ff0d77ac */ /* 0x000f220008000800 */
[----:B--2---:R-:W-:Y:S02]  /*2980*/  UIMAD.WIDE.U32 UR6, UR43, UR8, URZ ;  /* 0x000000082b0672a5 */ /* 0x004fe4000f8e00ff */
[----:B------:R-:W-:Y:S02]  /*2990*/  UIMAD.WIDE.U32 UR4, UR42, UR11, URZ ;  /* 0x0000000b2a0472a5 */ /* 0x000fe4000f8e00ff */
[----:B---3--:R-:W-:Y:S02]  /*29a0*/  UISETP.NE.AND UP2, UPT, UR12, 0x1, UPT ;  /* 0x000000010c00788c */ /* 0x008fe4000bf45270 */
[----:B------:R-:W-:Y:S01]  /*29b0*/  UISETP.NE.AND UP0, UPT, UR10, 0x1, UPT ;  /* 0x000000010a00788c */ /* 0x000fe2000bf05270 */
[----:B------:R-:W-:-:S02]  /*29c0*/  UMOV UR6, UR7 ;  /* 0x0000000700067c82 */ /* 0x000fc40008000000 */
[----:B------:R-:W-:Y:S01]  /*29d0*/  UMOV UR4, UR5 ;  /* 0x0000000500047c82 */ /* 0x000fe20008000000 */
[----:B------:R-:W-:Y:S02]  /*29e0*/  USHF.R.U32.HI UR9, URZ, UR9, UR6 ;  /* 0x00000009ff097299 */ /* 0x000fe40008011606 */
[----:B----4-:R-:W-:Y:S02]  /*29f0*/  USHF.R.U32.HI UR4, URZ, UR13, UR4 ;  /* 0x0000000dff047299 */ /* 0x010fe40008011604 */
[----:B------:R-:W-:Y:S02]  /*2a00*/  USEL UR5, UR43, UR9, !UP2 ;  /* 0x000000092b057287 */ /* 0x000fe4000d000000 */
[----:B------:R-:W-:-:S04]  /*2a10*/  USEL UR4, UR42, UR4, !UP0 ;  /* 0x000000042a047287 */ /* 0x000fc8000c000000 */
[----:B------:R-:W-:Y:S02]  /*2a20*/  UIADD3 UR6, UPT, UPT, UR5, -UR4, URZ ;  /* 0x8000000405067290 */ /* 0x000fe4000fffe0ff */
[----:B------:R-:W-:Y:S02]  /*2a30*/  UIADD3 UR4, UPT, UPT, -UR5, UR4, URZ ;  /* 0x0000000405047290 */ /* 0x000fe4000fffe1ff */
[----:B------:R-:W-:Y:S02]  /*2a40*/  UIMAD UR42, UR6, UR10, UR42 ;  /* 0x0000000a062a72a4 */ /* 0x000fe4000f8e022a */
[----:B------:R-:W-:-:S12]  /*2a50*/  UIMAD UR43, UR4, UR12, UR43 ;  /* 0x0000000c042b72a4 */ /* 0x000fd8000f8e022b */
.L_x_43:
[----:B------:R-:W-:Y:S01]  /*2a60*/  VIADD R11, R11, 0x1 ;  /* 0x000000010b0b7836 */ /* 0x000fe20000000000 */
[----:B------:R-:W-:Y:S02]  /*2a70*/  R2UR UR5, R55 ;  /* 0x00000000370572ca */ /* 0x000fe400000e0000 */
[----:B------:R-:W-:Y:S02]  /*2a80*/  R2UR UR4, R54 ;  /* 0x00000000360472ca */ /* 0x000fe400000e0000 */
[C---:B------:R-:W-:Y:S02]  /*2a90*/  ISETP.NE.AND P0, PT, R11.reuse, 0x2, PT ;  /* 0x000000020b00780c */ /* 0x040fe40003f05270 */
[----:B------:R-:W-:Y:S02]  /*2aa0*/  PLOP3.LUT P1, PT, PT, PT, PT, 0x80, 0x8 ;  /* 0x000000000008781c */ /* 0x000fe40003f2f070 */
[----:B-1----:R-:W-:Y:S02]  /*2ab0*/  SEL R0, RZ, 0x1, P0 ;  /* 0x00000001ff007807 */ /* 0x002fe40000000000 */
[----:B------:R-:W-:-:S02]  /*2ac0*/  SEL R11, R11, RZ, P0 ;  /* 0x000000ff0b0b7207 */ /* 0x000fc40000000000 */
[----:B------:R-:W-:Y:S01]  /*2ad0*/  LOP3.LUT R10, R10, R0, RZ, 0x3c, !PT ;  /* 0x000000000a0a7212 */ /* 0x000fe200078e3cff */
[----:B------:R-:W-:Y:S02]  /*2ae0*/  UIADD3 UR16, UPT, UPT, UR43, UR5, URZ ;  /* 0x000000052b107290 */ /* 0x000fe4000fffe0ff */
[----:B------:R-:W-:Y:S01]  /*2af0*/  UIADD3 UR20, UPT, UPT, UR42, UR4, URZ ;  /* 0x000000042a147290 */ /* 0x000fe2000fffe0ff */
[----:B------:R-:W-:Y:S11]  /*2b00*/  BRA.U UP1, `(.L_x_44) ;  /* 0xffffffed01b07547 */ /* 0x000ff6000b83ffff */
[----:B------:R-:W-:Y:S01]  /*2b10*/  UIADD3 UR14, UPT, UPT, UR14, 0x20, URZ ;  /* 0x000000200e0e7890 */ /* 0x000fe2000fffe0ff */
[----:B------:R-:W-:-:S03]  /*2b20*/  SHF.L.U32 R2, R12, 0x1f, RZ ;  /* 0x0000001f0c027819 */ /* 0x000fc600000006ff */
[----:B------:R-:W-:-:S09]  /*2b30*/  ULEA UR4, UR15, UR14, 0x3 ;  /* 0x0000000e0f047291 */ /* 0x000fd2000f8e18ff */
[----:B------:R-:W1:Y:S02]  /*2b40*/  SYNCS.PHASECHK.TRANS64.TRYWAIT P0, [UR4], R2 ;  /* 0x00000002ff0075a7 */ /* 0x000e640008001104 */
[----:B-1----:R-:W-:Y:S05]  /*2b50*/  @!P0 BRA `(.L_x_45) ;  /* 0x0000009400208947 */ /* 0x002fea0003800000 */
.L_x_192:
[----:B------:R-:W-:-:S04]  /*2b60*/  UIADD3 UR4, UPT, UPT, UR15, 0x1, URZ ;  /* 0x000000010f047890 */ /* 0x000fc8000fffe0ff */
[----:B------:R-:W-:-:S04]  /*2b70*/  UISETP.NE.AND UP0, UPT, UR4, 0x4, UPT ;  /* 0x000000040400788c */ /* 0x000fc8000bf05270 */
[----:B------:R-:W-:Y:S02]  /*2b80*/  USEL UR6, URZ, 0x1, UP0 ;  /* 0x00000001ff067887 */ /* 0x000fe40008000000 */
[----:B------:R-:W-:-:S04]  /*2b90*/  USEL UR4, UR4, URZ, UP0 ;  /* 0x000000ff04047287 */ /* 0x000fc80008000000 */
[----:B------:R-:W-:Y:S01]  /*2ba0*/  ULEA UR5, UR4, UR14, 0x3 ;  /* 0x0000000e04057291 */ /* 0x000fe2000f8e18ff */
[----:B-1----:R-:W-:-:S04]  /*2bb0*/  LOP3.LUT R2, R12, UR6, RZ, 0x3c, !PT ;  /* 0x000000060c027c12 */ /* 0x002fc8000f8e3cff */
[----:B------:R-:W-:-:S04]  /*2bc0*/  SHF.L.U32 R3, R2, 0x1f, RZ ;  /* 0x0000001f02037819 */ /* 0x000fc800000006ff */
[----:B------:R-:W1:Y:S02]  /*2bd0*/  SYNCS.PHASECHK.TRANS64.TRYWAIT P0, [UR5], R3 ;  /* 0x00000003ff0075a7 */ /* 0x000e640008001105 */
[----:B-1----:R-:W-:Y:S05]  /*2be0*/  @!P0 BRA `(.L_x_46) ;  /* 0x0000009400148947 */ /* 0x002fea0003800000 */
.L_x_194:
[----:B------:R-:W-:-:S04]  /*2bf0*/  UIADD3 UR4, UPT, UPT, UR4, 0x1, URZ ;  /* 0x0000000104047890 */ /* 0x000fc8000fffe0ff */
[----:B------:R-:W-:-:S04]  /*2c00*/  UISETP.NE.AND UP0, UPT, UR4, 0x4, UPT ;  /* 0x000000040400788c */ /* 0x000fc8000bf05270 */
[----:B------:R-:W-:Y:S02]  /*2c10*/  USEL UR6, URZ, 0x1, UP0 ;  /* 0x00000001ff067887 */ /* 0x000fe40008000000 */
[----:B------:R-:W-:-:S04]  /*2c20*/  USEL UR4, UR4, URZ, UP0 ;  /* 0x000000ff04047287 */ /* 0x000fc80008000000 */
[----:B------:R-:W-:Y:S01]  /*2c30*/  ULEA UR5, UR4, UR14, 0x3 ;  /* 0x0000000e04057291 */ /* 0x000fe2000f8e18ff */
[----:B------:R-:W-:-:S04]  /*2c40*/  LOP3.LUT R2, R2, UR6, RZ, 0x3c, !PT ;  /* 0x0000000602027c12 */ /* 0x000fc8000f8e3cff */
[----:B-1----:R-:W-:-:S04]  /*2c50*/  SHF.L.U32 R3, R2, 0x1f, RZ ;  /* 0x0000001f02037819 */ /* 0x002fc800000006ff */
[----:B------:R-:W1:Y:S02]  /*2c60*/  SYNCS.PHASECHK.TRANS64.TRYWAIT P0, [UR5], R3 ;  /* 0x00000003ff0075a7 */ /* 0x000e640008001105 */
[----:B-1----:R-:W-:Y:S05]  /*2c70*/  @!P0 BRA `(.L_x_47) ;  /* 0x0000009400088947 */ /* 0x002fea0003800000 */
.L_x_196:
[----:B------:R-:W-:-:S04]  /*2c80*/  UIADD3 UR4, UPT, UPT, UR4, 0x1, URZ ;  /* 0x0000000104047890 */ /* 0x000fc8000fffe0ff */
[----:B------:R-:W-:-:S04]  /*2c90*/  UISETP.NE.AND UP0, UPT, UR4, 0x4, UPT ;  /* 0x000000040400788c */ /* 0x000fc8000bf05270 */
[----:B------:R-:W-:Y:S02]  /*2ca0*/  USEL UR5, URZ, 0x1, UP0 ;  /* 0x00000001ff057887 */ /* 0x000fe40008000000 */
[----:B------:R-:W-:-:S04]  /*2cb0*/  USEL UR4, UR4, URZ, UP0 ;  /* 0x000000ff04047287 */ /* 0x000fc80008000000 */
[----:B------:R-:W-:Y:S01]  /*2cc0*/  ULEA UR4, UR4, UR14, 0x3 ;  /* 0x0000000e04047291 */ /* 0x000fe2000f8e18ff */
[----:B------:R-:W-:-:S04]  /*2cd0*/  LOP3.LUT R2, R2, UR5, RZ, 0x3c, !PT ;  /* 0x0000000502027c12 */ /* 0x000fc8000f8e3cff */
[----:B------:R-:W-:Y:S01]  /*2ce0*/  SHF.L.U32 R2, R2, 0x1f, RZ ;  /* 0x0000001f02027819 */ /* 0x000fe200000006ff */
[----:B-1----:R-:W-:-:S07]  /*2cf0*/  IMAD.U32 R0, RZ, RZ, UR4 ;  /* 0x00000004ff007e24 */ /* 0x002fce000f8e00ff */
.L_x_48:
[----:B-1----:R1:W2:Y:S02]  /*2d00*/  SYNCS.PHASECHK.TRANS64.TRYWAIT P0, [R0+URZ], R2 ;  /* 0x00000002000075a7 */ /* 0x0022a400080011ff */
[----:B--2---:R-:W-:Y:S05]  /*2d10*/  @!P0 NANOSLEEP.SYNCS 0x989680 ;  /* 0x009896800000895d */ /* 0x004fea0003900000 */
[----:B------:R-:W2:Y:S02]  /*2d20*/  @!P0 SYNCS.PHASECHK.TRANS64 P0, [R0+URZ], R2 ;  /* 0x00000002000085a7 */ /* 0x000ea400080010ff */
[----:B--2---:R-:W-:Y:S05]  /*2d30*/  @P0 EXIT ;  /* 0x000000000000094d */ /* 0x004fea0003800000 */
[----:B------:R-:W-:Y:S05]  /*2d40*/  BRA `(.L_x_48) ;  /* 0xfffffffc00ec7947 */ /* 0x000fea000383ffff */
.L_x_22:
[----:B------:R-:W-:-:S04]  /*2d50*/  UISETP.NE.AND UP0, UPT, UR52, URZ, UPT ;  /* 0x000000ff3400728c */ /* 0x000fc8000bf05270 */
[----:B------:R-:W-:-:S09]  /*2d60*/  UISETP.NE.OR UP0, UPT, UR18, 0x1, UP0 ;  /* 0x000000011200788c */ /* 0x000fd20008705670 */
[----:B------:R-:W-:Y:S05]  /*2d70*/  BRA.U UP0, `(.L_x_49) ;  /* 0x0000000500487547 */ /* 0x000fea000b800000 */
[----:B------:R-:W-:Y:S01]  /*2d80*/  ISETP.GE.U32.AND P2, PT, R3, 0x4, PT ;  /* 0x000000040300780c */ /* 0x000fe20003f46070 */
[----:B------:R-:W-:Y:S01]  /*2d90*/  IMAD.MOV.U32 R12, RZ, RZ, 0x1 ;  /* 0x00000001ff0c7424 */ /* 0x000fe200078e00ff */
[----:B------:R-:W-:Y:S02]  /*2da0*/  CS2R R10, SRZ ;  /* 0x00000000000a7805 */ /* 0x000fe4000001ff00 */
[----:B------:R-:W-:Y:S01]  /*2db0*/  CS2R R8, SRZ ;  /* 0x0000000000087805 */ /* 0x000fe2000001ff00 */
[----:B------:R-:W-:Y:S01]  /*2dc0*/  UMOV UR6, 0x400 ;  /* 0x0000040000067882 */ /* 0x000fe20000000000 */
[----:B------:R-:W-:Y:S01]  /*2dd0*/  UMOV UR5, URZ ;  /* 0x000000ff00057c82 */ /* 0x000fe20008000000 */
[----:B------:R-:W-:-:S12]  /*2de0*/  ULEA UR6, UR52, UR6, 0x18 ;  /* 0x0000000634067291 */ /* 0x000fd8000f8ec0ff */
.L_x_53:
[----:B------:R-:W-:Y:S02]  /*2df0*/  LEA R0, R8, UR6, 0x3 ;  /* 0x0000000608007c11 */ /* 0x000fe4000f8e18ff */
[----:B------:R-:W-:-:S03]  /*2e00*/  SHF.L.U32 R4, R9, 0x1f, RZ ;  /* 0x0000001f09047819 */ /* 0x000fc600000006ff */
[----:B------:R-:W-:Y:S01]  /*2e10*/  VIADD R5, R0, 0x100 ;  /* 0x0000010000057836 */ /* 0x000fe20000000000 */
[----:B------:R-:W1:Y:S02]  /*2e20*/  SYNCS.PHASECHK.TRANS64.TRYWAIT P0, [R0+URZ+0xf0], R4 ;  /* 0x0000f004000075a7 */ /* 0x000e6400080011ff */
[----:B-1----:R-:W-:Y:S05]  /*2e30*/  @!P0 BRA `(.L_x_50) ;  /* 0x0000009000b08947 */ /* 0x002fea0003800000 */
.L_x_197:
[----:B------:R-:W-:Y:S01]  /*2e40*/  ULEA UR4, UR5, UR6, 0x3 ;  /* 0x0000000605047291 */ /* 0x000fe2000f8e18ff */
[----:B-1----:R-:W-:Y:S01]  /*2e50*/  PRMT R0, RZ, 0x654, R5 ;  /* 0x00000654ff007816 */ /* 0x002fe20000000005 */
[----:B------:R-:W-:Y:S01]  /*2e60*/  @!P2 IMAD.MOV.U32 R4, RZ, RZ, 0x10 ;  /* 0x00000010ff04a424 */ /* 0x000fe200078e00ff */
[----:B------:R-:W-:Y:S01]  /*2e70*/  SHF.L.U32 R5, R12, 0x1f, RZ ;  /* 0x0000001f0c057819 */ /* 0x000fe200000006ff */
[----:B------:R-:W-:Y:S01]  /*2e80*/  UIADD3 UR7, UPT, UPT, UR4, 0x90, URZ ;  /* 0x0000009004077890 */ /* 0x000fe2000fffe0ff */
[----:B------:R1:W-:Y:S05]  /*2e90*/  SYNCS.ARRIVE.TRANS64.RED.A1T0 RZ, [R0+URZ], RZ ;  /* 0x000000ff00ff79a7 */ /* 0x0003ea00081004ff */
[----:B------:R-:W-:Y:S01]  /*2ea0*/  IMAD.U32 R6, RZ, RZ, UR7 ;  /* 0x00000007ff067e24 */ /* 0x000fe2000f8e00ff */
[----:B------:R-:W2:Y:S04]  /*2eb0*/  SYNCS.PHASECHK.TRANS64.TRYWAIT P0, [UR4+0xa0], R5 ;  /* 0x0000a005ff0075a7 */ /* 0x000ea80008001104 */
[----:B------:R-:W-:Y:S01]  /*2ec0*/  PRMT R6, R3, 0x654, R6 ;  /* 0x0000065403067816 */ /* 0x000fe20000000006 */
[----:B-12---:R-:W-:Y:S06]  /*2ed0*/  @!P0 BRA `(.L_x_51) ;  /* 0x00000090009c8947 */ /* 0x006fec0003800000 */
.L_x_199:
[----:B------:R-:W-:Y:S01]  /*2ee0*/  ULEA UR8, UR5, UR6, 0x4 ;  /* 0x0000000605087291 */ /* 0x000fe2000f8e20ff */
[----:B------:R-:W-:Y:S01]  /*2ef0*/  SEL R2, R6, R2, !P2 ;  /* 0x0000000206027207 */ /* 0x000fe20005000000 */
[----:B------:R-:W-:Y:S01]  /*2f00*/  UIADD3 UR9, UPT, UPT, UR4, 0x90, URZ ;  /* 0x0000009004097890 */ /* 0x000fe2000fffe0ff */
[----:B-1----:R-:W-:Y:S01]  /*2f10*/  LEA R0, R11, UR6, 0x3 ;  /* 0x000000060b007c11 */ /* 0x002fe2000f8e18ff */
[----:B------:R-:W-:Y:S01]  /*2f20*/  UIADD3 UR8, UPT, UPT, UR8, 0x120, URZ ;  /* 0x0000012008087890 */ /* 0x000fe2000fffe0ff */
[----:B------:R1:W-:Y:S01]  /*2f30*/  @!P2 SYNCS.ARRIVE.TRANS64.RED RZ, [R2+URZ], R4 ;  /* 0x0000000402ffa9a7 */ /* 0x0003e200080004ff */
[----:B------:R-:W-:Y:S01]  /*2f40*/  UIADD3 UR4, UPT, UPT, UR5, 0x1, URZ ;  /* 0x0000000105047890 */ /* 0x000fe2000fffe0ff */
[----:B------:R-:W-:-:S03]  /*2f50*/  VIADD R8, R8, 0x1 ;  /* 0x0000000108087836 */ /* 0x000fc60000000000 */
[----:B------:R-:W-:Y:S02]  /*2f60*/  UISETP.NE.AND UP0, UPT, UR4, 0x2, UPT ;  /* 0x000000020400788c */ /* 0x000fe4000bf05270 */
[----:B------:R-:W-:Y:S01]  /*2f70*/  ISETP.NE.AND P0, PT, R8, 0x2, PT ;  /* 0x000000020800780c */ /* 0x000fe20003f05270 */
[----:B------:R-:W-:Y:S06]  /*2f80*/  UGETNEXTWORKID.BROADCAST [UR8], [UR9] ;  /* 0x00000000080073ca */ /* 0x000fec0008000100 */
[----:B------:R-:W-:Y:S02]  /*2f90*/  USEL UR7, URZ, 0x1, UP0 ;  /* 0x00000001ff077887 */ /* 0x000fe40008000000 */
[----:B------:R-:W-:-:S04]  /*2fa0*/  USEL UR5, UR4, URZ, UP0 ;  /* 0x000000ff04057287 */ /* 0x000fc80008000000 */
[----:B------:R-:W-:Y:S02]  /*2fb0*/  LOP3.LUT R12, R12, UR7, RZ, 0x3c, !PT ;  /* 0x000000070c0c7c12 */ /* 0x000fe4000f8e3cff */
[----:B-1----:R-:W-:-:S04]  /*2fc0*/  SHF.L.U32 R4, R10, 0x1f, RZ ;  /* 0x0000001f0a047819 */ /* 0x002fc800000006ff */
[----:B------:R-:W1:Y:S02]  /*2fd0*/  SYNCS.PHASECHK.TRANS64.TRYWAIT P1, [R0+URZ+0x90], R4 ;  /* 0x00009004000075a7 */ /* 0x000e6400080211ff */
[----:B-1----:R-:W-:Y:S05]  /*2fe0*/  @!P1 BRA `(.L_x_52) ;  /* 0x0000009000709947 */ /* 0x002fea0003800000 */
.L_x_200:
[C---:B-1----:R-:W-:Y:S01]  /*2ff0*/  LEA R4, R11.reuse, UR6, 0x4 ;  /* 0x000000060b047c11 */ /* 0x042fe2000f8e20ff */
[----:B------:R-:W-:Y:S01]  /*3000*/  VIADD R0, R0, 0xa0 ;  /* 0x000000a000007836 */ /* 0x000fe20000000000 */
[----:B------:R-:W-:Y:S01]  /*3010*/  SEL R8, R8, RZ, P0 ;  /* 0x000000ff08087207 */ /* 0x000fe20000000000 */
[----:B------:R-:W-:-:S03]  /*3020*/  VIADD R11, R11, 0x1 ;  /* 0x000000010b0b7836 */ /* 0x000fc60000000000 */
[----:B------:R-:W1:Y:S01]  /*3030*/  LDS.128 R4, [R4+0x120] ;  /* 0x0001200004047984 */ /* 0x000e620000000c00 */
[----:B------:R-:W-:Y:S02]  /*3040*/  PRMT R0, RZ, 0x654, R0 ;  /* 0x00000654ff007816 */ /* 0x000fe40000000000 */
[C---:B------:R-:W-:Y:S01]  /*3050*/  ISETP.NE.AND P1, PT, R11.reuse, 0x2, PT ;  /* 0x000000020b00780c */ /* 0x040fe20003f25270 */
[----:B------:R-:W-:Y:S01]  /*3060*/  @!PT LDS RZ, [RZ] ;  /* 0x00000000fffff984 */ /* 0x000fe20000000800 */
[----:B------:R-:W-:Y:S01]  /*3070*/  @!PT LDS RZ, [RZ] ;  /* 0x00000000fffff984 */ /* 0x000fe20000000800 */
[----:B------:R-:W-:Y:S01]  /*3080*/  @!PT LDS RZ, [RZ] ;  /* 0x00000000fffff984 */ /* 0x000fe20000000800 */
[----:B------:R-:W-:Y:S01]  /*3090*/  @!PT LDS RZ, [RZ] ;  /* 0x00000000fffff984 */ /* 0x000fe20000000800 */
[----:B------:R2:W-:Y:S06]  /*30a0*/  MEMBAR.ALL.CTA ;  /* 0x0000000000007992 */ /* 0x0005ec0000008000 */
[----:B--2---:R-:W2:Y:S01]  /*30b0*/  FENCE.VIEW.ASYNC.S ;  /* 0x00000000000073c6 */ /* 0x004ea20000000000 */
[----:B------:R-:W-:Y:S01]  /*30c0*/  SEL R11, R11, RZ, P1 ;  /* 0x000000ff0b0b7207 */ /* 0x000fe20000800000 */
[----:B--2---:R2:W-:Y:S01]  /*30d0*/  SYNCS.ARRIVE.TRANS64.RED.A1T0 RZ, [R0+URZ], RZ ;  /* 0x000000ff00ff79a7 */ /* 0x0045e200081004ff */
[----:B-1----:R-:W-:-:S02]  /*30e0*/  LOP3.LUT P3, RZ, R6, 0x1, RZ, 0xc0, !PT ;  /* 0x0000000106ff7812 */ /* 0x002fc4000786c0ff */
[----:B------:R-:W-:-:S04]  /*30f0*/  SEL R4, RZ, 0x1, P1 ;  /* 0x00000001ff047807 */ /* 0x000fc80000800000 */
[----:B------:R-:W-:Y:S02]  /*3100*/  LOP3.LUT R10, R10, R4, RZ, 0x3c, !PT ;  /* 0x000000040a0a7212 */ /* 0x000fe400078e3cff */
[----:B--2---:R-:W-:-:S04]  /*3110*/  SEL R0, RZ, 0x1, P0 ;  /* 0x00000001ff007807 */ /* 0x004fc80000000000 */
[----:B------:R-:W-:Y:S01]  /*3120*/  LOP3.LUT R9, R9, R0, RZ, 0x3c, !PT ;  /* 0x0000000009097212 */ /* 0x000fe200078e3cff */
[----:B------:R-:W-:Y:S06]  /*3130*/  @P3 BRA `(.L_x_53) ;  /* 0xfffffffc002c3947 */ /* 0x000fec000383ffff */
[----:B------:R-:W-:Y:S01]  /*3140*/  ULEA UR4, UR5, UR6, 0x3 ;  /* 0x0000000605047291 */ /* 0x000fe2000f8e18ff */
[----:B------:R-:W-:-:S08]  /*3150*/  SHF.L.U32 R2, R12, 0x1f, RZ ;  /* 0x0000001f0c027819 */ /* 0x000fd000000006ff */
[----:B------:R-:W1:Y:S02]  /*3160*/  SYNCS.PHASECHK.TRANS64 P0, [UR4+0xa0], R2 ;  /* 0x0000a002ff0075a7 */ /* 0x000e640008001004 */
[----:B-1----:R-:W-:Y:S05]  /*3170*/  @P0 BRA `(.L_x_54) ;  /* 0x0000000000080947 */ /* 0x002fea0003800000 */
[----:B------:R-:W1:Y:S02]  /*3180*/  SYNCS.PHASECHK.TRANS64.TRYWAIT P0, [UR4+0xa0], R2 ;  /* 0x0000a002ff0075a7 */ /* 0x000e640008001104 */
[----:B-1----:R-:W-:Y:S05]  /*3190*/  @!P0 BRA `(.L_x_55) ;  /* 0x0000009000188947 */ /* 0x002fea0003800000 */
.L_x_54:
[----:B------:R-:W-:-:S04]  /*31a0*/  UIADD3 UR7, UPT, UPT, UR5, 0x1, URZ ;  /* 0x0000000105077890 */ /* 0x000fc8000fffe0ff */
[----:B------:R-:W-:-:S04]  /*31b0*/  UISETP.NE.AND UP0, UPT, UR7, 0x2, UPT ;  /* 0x000000020700788c */ /* 0x000fc8000bf05270 */
[----:B------:R-:W-:Y:S02]  /*31c0*/  USEL UR8, URZ, 0x1, UP0 ;  /* 0x00000001ff087887 */ /* 0x000fe40008000000 */
[----:B------:R-:W-:-:S04]  /*31d0*/  USEL UR7, UR7, URZ, UP0 ;  /* 0x000000ff07077287 */ /* 0x000fc80008000000 */
[----:B------:R-:W-:Y:S01]  /*31e0*/  ULEA UR7, UR7, UR6, 0x3 ;  /* 0x0000000607077291 */ /* 0x000fe2000f8e18ff */
[----:B-1----:R-:W-:-:S04]  /*31f0*/  LOP3.LUT R2, R12, UR8, RZ, 0x3c, !PT ;  /* 0x000000080c027c12 */ /* 0x002fc8000f8e3cff */
[----:B------:R-:W-:-:S04]  /*3200*/  SHF.L.U32 R0, R2, 0x1f, RZ ;  /* 0x0000001f02007819 */ /* 0x000fc800000006ff */
[----:B------:R-:W1:Y:S02]  /*3210*/  SYNCS.PHASECHK.TRANS64 P0, [UR7+0xa0], R0 ;  /* 0x0000a000ff0075a7 */ /* 0x000e640008001007 */
[----:B-1----:R-:W-:Y:S05]  /*3220*/  @P0 EXIT ;  /* 0x000000000000094d */ /* 0x002fea0003800000 */
[----:B------:R-:W-:Y:S02]  /*3230*/  SHF.L.U32 R2, R2, 0x1f, RZ ;  /* 0x0000001f02027819 */ /* 0x000fe400000006ff */
[----:B------:R-:W-:-:S07]  /*3240*/  MOV R0, UR7 ;  /* 0x0000000700007c02 */ /* 0x000fce0008000f00 */
.L_x_56:
[----:B-1----:R1:W2:Y:S02]  /*3250*/  SYNCS.PHASECHK.TRANS64.TRYWAIT P0, [R0+URZ+0xa0], R2 ;  /* 0x0000a002000075a7 */ /* 0x0022a400080011ff */
[----:B--2---:R-:W-:Y:S05]  /*3260*/  @!P0 NANOSLEEP.SYNCS 0x989680 ;  /* 0x009896800000895d */ /* 0x004fea0003900000 */
[----:B------:R-:W2:Y:S02]  /*3270*/  @!P0 SYNCS.PHASECHK.TRANS64 P0, [R0+URZ+0xa0], R2 ;  /* 0x0000a002000085a7 */ /* 0x000ea400080010ff */
[----:B--2---:R-:W-:Y:S05]  /*3280*/  @P0 EXIT ;  /* 0x000000000000094d */ /* 0x004fea0003800000 */
[----:B------:R-:W-:Y:S05]  /*3290*/  BRA `(.L_x_56) ;  /* 0xfffffffc00ec7947 */ /* 0x000fea000383ffff */
.L_x_49:
[----:B------:R-:W-:Y:S05]  /*32a0*/  BRA.U UP4, `(.L_x_57) ;  /* 0x0000001504487547 */ /* 0x000fea000b800000 */
[----:B------:R-:W-:Y:S01]  /*32b0*/  UMOV UR4, 0x40 ;  /* 0x0000004000047882 */ /* 0x000fe20000000000 */
[----:B------:R-:W-:Y:S01]  /*32c0*/  NOP ;  /* 0x0000000000007918 */ /* 0x000fe20000000000 */
[----:B------:R-:W-:Y:S01]  /*32d0*/  ULEA UR5, UR52, UR4, 0x18 ;  /* 0x0000000434057291 */ /* 0x000fe2000f8ec0ff */
[----:B------:R-:W-:Y:S02]  /*32e0*/  UMOV UR6, 0x400 ;  /* 0x0000040000067882 */ /* 0x000fe40000000000 */
[----:B------:R-:W-:-:S06]  /*32f0*/  ULEA UR6, UR52, UR6, 0x18 ;  /* 0x0000000634067291 */ /* 0x000fcc000f8ec0ff */
[----:B------:R-:W1:Y:S02]  /*3300*/  LDS.U8 R3, [UR5+0x1c] ;  /* 0x00001c05ff037984 */ /* 0x000e640008000000 */
[----:B-1----:R-:W-:-:S13]  /*3310*/  ISETP.NE.AND P0, PT, R3, RZ, PT ;  /* 0x000000ff0300720c */ /* 0x002fda0003f05270 */
[----:B------:R-:W-:Y:S05]  /*3320*/  @P0 BRA `(.L_x_58) ;  /* 0x0000000400080947 */ /* 0x000fea0003800000 */
[----:B------:R-:W-:Y:S02]  /*3330*/  UISETP.NE.U32.AND UP1, UPT, UR68, 0x1, UPT ;  /* 0x000000014400788c */ /* 0x000fe4000bf25070 */
[----:B------:R-:W-:-:S07]  /*3340*/  UIADD3 UR7, UPT, UPT, UR5, 0x8, URZ ;  /* 0x0000000805077890 */ /* 0x000fce000fffe0ff */
[----:B------:R-:W-:Y:S05]  /*3350*/  BRA.U !UP1, `(.L_x_59) ;  /* 0x00000001099c7547 */ /* 0x000fea000b800000 */
[----:B------:R-:W-:Y:S01]  /*3360*/  ELECT P0, URZ, PT ;  /* 0x0000000000ff782f */ /* 0x000fe20003800000 */
[----:B------:R-:W-:-:S12]  /*3370*/  BSSY B0, `(.L_x_59) ;  /* 0x0000025000007945 */ /* 0x000fd80003800000 */
[----:B------:R-:W-:Y:S05]  /*3380*/  @!P0 BRA `(.L_x_60) ;  /* 0x00000000008c8947 */ /* 0x000fea0003800000 */
[----:B------:R-:W-:-:S05]  /*3390*/  UMOV UR4, 0x10 ;  /* 0x0000001000047882 */ /* 0x000fca0000000000 */
[----:B------:R-:W-:Y:S04]  /*33a0*/  DEPBAR.LE SB1, 0x36 ;  /* 0x00009d800000791a */ /* 0x000fe80000000000 */
[----:B------:R-:W1:Y:S02]  /*33b0*/  UTCATOMSWS.2CTA.FIND_AND_SET.ALIGN UP0, UR4, UR4 ;  /* 0x00000004000475e3 */ /* 0x000e640008200800 */
[----:B-1----:R-:W-:Y:S01]  /*33c0*/  MOV R10, UR4 ;  /* 0x00000004000a7c02 */ /* 0x002fe20008000f00 */
[----:B------:R-:W-:Y:S06]  /*33d0*/  BRA.U UP0, `(.L_x_61) ;  /* 0x0000000100187547 */ /* 0x000fec000b800000 */
.L_x_62:
[----:B------:R-:W-:Y:S05]  /*33e0*/  NANOSLEEP 0x64 ;  /* 0x000000640000795d */ /* 0x000fea0003800000 */
[----:B------:R-:W-:-:S05]  /*33f0*/  UMOV UR4, 0x10 ;  /* 0x0000001000047882 */ /* 0x000fca0000000000 */
[----:B------:R-:W-:Y:S04]  /*3400*/  DEPBAR.LE SB1, 0x36 ;  /* 0x00009d800000791a */ /* 0x000fe80000000000 */
[----:B------:R-:W1:Y:S02]  /*3410*/  UTCATOMSWS.2CTA.FIND_AND_SET.ALIGN UP0, UR4, UR4 ;  /* 0x00000004000475e3 */ /* 0x000e640008200800 */
[----:B-1----:R-:W-:Y:S01]  /*3420*/  MOV R10, UR4 ;  /* 0x00000004000a7c02 */ /* 0x002fe20008000f00 */
[----:B------:R-:W-:Y:S05]  /*3430*/  BRA.U !UP0, `(.L_x_62) ;  /* 0xfffffffd08e87547 */ /* 0x000fea000b83ffff */
.L_x_61:
[----:B------:R-:W1:Y:S01]  /*3440*/  LDS R6, [UR5+0x10] ;  /* 0x00001005ff067984 */ /* 0x000e620008000800 */
[----:B------:R-:W-:Y:S01]  /*3450*/  IMAD.U32 R3, RZ, RZ, UR6 ;  /* 0x00000006ff037e24 */ /* 0x000fe2000f8e00ff */
[----:B------:R-:W-:-:S03]  /*3460*/  MOV R4, UR69 ;  /* 0x0000004500047c02 */ /* 0x000fc60008000f00 */
[----:B------:R-:W-:Y:S01]  /*3470*/  VIADD R3, R3, 0x140 ;  /* 0x0000014003037836 */ /* 0x000fe20000000000 */
[----:B-1----:R-:W-:-:S04]  /*3480*/  SHF.L.U32 R6, R6, 0x1f, RZ ;  /* 0x0000001f06067819 */ /* 0x002fc800000006ff */
[----:B------:R-:W1:Y:S02]  /*3490*/  SYNCS.PHASECHK.TRANS64.TRYWAIT P0, [UR5+0x8], R6 ;  /* 0x00000806ff0075a7 */ /* 0x000e640008001105 */
[----:B-1----:R-:W-:Y:S05]  /*34a0*/  @P0 BRA `(.L_x_63) ;  /* 0x0000000000080947 */ /* 0x002fea0003800000 */
[----:B------:R-:W1:Y:S02]  /*34b0*/  SYNCS.PHASECHK.TRANS64.TRYWAIT P0, [UR5+0x8], R6 ;  /* 0x00000806ff0075a7 */ /* 0x000e640008001105 */
[----:B-1----:R-:W-:Y:S05]  /*34c0*/  @!P0 BRA `(.L_x_64) ;  /* 0x0000008c00648947 */ /* 0x002fea0003800000 */
.L_x_63:
[----:B------:R-:W-:Y:S01]  /*34d0*/  PRMT R4, R4, 0x654, R3 ;  /* 0x0000065404047816 */ /* 0x000fe20000000003 */
[----:B------:R-:W-:Y:S01]  /*34e0*/  HFMA2 R3, -RZ, RZ, 0, 5.9604644775390625e-08 ;  /* 0x00000001ff037431 */ /* 0x000fe200000001ff */
[----:B------:R-:W-:Y:S01]  /*34f0*/  UPRMT UR4, UR69, 0x654, UR7 ;  /* 0x0000065445047896 */ /* 0x000fe20008000007 */
[----:B------:R-:W-:Y:S02]  /*3500*/  IMAD.MOV.U32 R8, RZ, RZ, 0xffff ;  /* 0x0000ffffff087424 */ /* 0x000fe400078e00ff */
[----:B-1----:R-:W-:Y:S02]  /*3510*/  IMAD.MOV.U32 R6, RZ, RZ, 0x4 ;  /* 0x00000004ff067424 */ /* 0x002fe400078e00ff */
[----:B------:R-:W-:Y:S01]  /*3520*/  IMAD.SHL.U32 R9, R10, 0x20, RZ ;  /* 0x000000200a097824 */ /* 0x000fe200078e00ff */
[----:B------:R-:W-:Y:S02]  /*3530*/  MOV R5, UR4 ;  /* 0x0000000400057c02 */ /* 0x000fe40008000f00 */
[-C--:B------:R-:W-:Y:S01]  /*3540*/  SHF.L.U32 R8, R8, R10.reuse, RZ ;  /* 0x0000000a08087219 */ /* 0x080fe200000006ff */
[----:B------:R1:W-:Y:S01]  /*3550*/  SYNCS.ARRIVE.TRANS64.RED RZ, [UR4], R6 ;  /* 0x00000006ffff79a7 */ /* 0x0003e20008000404 */
[----:B------:R-:W-:Y:S01]  /*3560*/  SHF.L.U32 R7, R3, R10, RZ ;  /* 0x0000000a03077219 */ /* 0x000fe200000006ff */
[----:B------:R1:W-:Y:S04]  /*3570*/  STS [UR6+0x140], R9 ;  /* 0x00014009ff007988 */ /* 0x0003e80008000806 */
[----:B------:R1:W-:Y:S04]  /*3580*/  STAS [R4.64], R10 ;  /* 0x0000000a04007dbd */ /* 0x0003e8000c0008ff */
[----:B------:R1:W-:Y:S04]  /*3590*/  ATOMS.OR RZ, [UR5+0x14], R8 ;  /* 0x00001408ffff798c */ /* 0x0003e8000b000005 */
[----:B------:R1:W-:Y:S04]  /*35a0*/  ATOMS.OR RZ, [UR5+0x18], R7 ;  /* 0x00001807ffff798c */ /* 0x0003e8000b000005 */
[----:B------:R1:W-:Y:S02]  /*35b0*/  ATOMS.XOR RZ, [UR5+0x10], R3 ;  /* 0x00001003ffff798c */ /* 0x0003e4000b800005 */
.L_x_60:
[----:B------:R-:W-:Y:S05]  /*35c0*/  BSYNC B0 ;  /* 0x0000000000007941 */ /* 0x000fea0003800000 */
.L_x_59:
[----:B------:R-:W-:Y:S05]  /*35d0*/  BRA.U UP1, `(.L_x_65) ;  /* 0x00000001016c7547 */ /* 0x000fea000b800000 */
[----:B------:R-:W-:-:S03]  /*35e0*/  UMOV UR4, 0xffffffff ;  /* 0xffffffff00047882 */ /* 0x000fc60000000000 */
[----:B------:R-:W-:Y:S05]  /*35f0*/  BRA.DIV UR4, `(.L_x_66) ;  /* 0x0000008e04307947 */ /* 0x000fea000b800000 */
[----:B------:R-:W-:-:S13]  /*3600*/  ELECT P0, URZ, PT ;  /* 0x0000000000ff782f */ /* 0x000fda0003800000 */
.L_x_204:
[----:B------:R-:W-:Y:S05]  /*3610*/  @!P0 BRA `(.L_x_65) ;  /* 0x00000000005c8947 */ /* 0x000fea0003800000 */
[----:B-1----:R-:W1:Y:S02]  /*3620*/  LDS R4, [UR5+0x10] ;  /* 0x00001005ff047984 */ /* 0x002e640008000800 */
[----:B-1----:R-:W-:-:S04]  /*3630*/  SHF.L.U32 R4, R4, 0x1f, RZ ;  /* 0x0000001f04047819 */ /* 0x002fc800000006ff */
[----:B------:R-:W1:Y:S02]  /*3640*/  SYNCS.PHASECHK.TRANS64.TRYWAIT P0, [UR5+0x8], R4 ;  /* 0x00000804ff0075a7 */ /* 0x000e640008001105 */
[----:B-1----:R-:W-:Y:S05]  /*3650*/  @P0 BRA `(.L_x_67) ;  /* 0x0000000000080947 */ /* 0x002fea0003800000 */
[----:B------:R-:W1:Y:S02]  /*3660*/  SYNCS.PHASECHK.TRANS64.TRYWAIT P0, [UR5+0x8], R4 ;  /* 0x00000804ff0075a7 */ /* 0x000e640008001105 */
[----:B-1----:R-:W-:Y:S05]  /*3670*/  @!P0 BRA `(.L_x_68) ;  /* 0x0000008c00348947 */ /* 0x002fea0003800000 */
.L_x_67:
[----:B------:R-:W2:Y:S01]  /*3680*/  LDS R6, [UR6+0x140] ;  /* 0x00014006ff067984 */ /* 0x000ea20008000800 */
[----:B-1----:R-:W-:Y:S02]  /*3690*/  HFMA2 R3, -RZ, RZ, 0, 5.9604644775390625e-08 ;  /* 0x00000001ff037431 */ /* 0x002fe400000001ff */
[----:B------:R-:W-:Y:S01]  /*36a0*/  IMAD.MOV.U32 R4, RZ, RZ, 0xffff ;  /* 0x0000ffffff047424 */ /* 0x000fe200078e00ff */
[----:B------:R-:W-:Y:S01]  /*36b0*/  UPRMT UR4, UR69, 0x654, UR7 ;  /* 0x0000065445047896 */ /* 0x000fe20008000007 */
[----:B--2---:R-:W-:-:S03]  /*36c0*/  IMAD.SHL.U32 R5, R6, 0x20, RZ ;  /* 0x0000002006057824 */ /* 0x004fc600078e00ff */
[-C--:B------:R-:W-:Y:S02]  /*36d0*/  SHF.L.U32 R4, R4, R6.reuse, RZ ;  /* 0x0000000604047219 */ /* 0x080fe400000006ff */
[----:B------:R-:W-:Y:S01]  /*36e0*/  SHF.L.U32 R6, R3, R6, RZ ;  /* 0x0000000603067219 */ /* 0x000fe200000006ff */
[----:B------:R2:W-:Y:S04]  /*36f0*/  STS [UR6+0x140], R5 ;  /* 0x00014005ff007988 */ /* 0x0005e80008000806 */
[----:B------:R2:W-:Y:S04]  /*3700*/  ATOMS.OR RZ, [UR5+0x14], R4 ;  /* 0x00001404ffff798c */ /* 0x0005e8000b000005 */
[----:B------:R2:W-:Y:S01]  /*3710*/  ATOMS.OR RZ, [UR5+0x18], R6 ;  /* 0x00001806ffff798c */ /* 0x0005e2000b000005 */
[----:B------:R-:W-:Y:S03]  /*3720*/  SYNCS.ARRIVE.TRANS64.RED.A1T0 RZ, [UR4], RZ ;  /* 0x000000ffffff79a7 */ /* 0x000fe60008100404 */
[----:B------:R2:W-:Y:S01]  /*3730*/  ATOMS.XOR RZ, [UR5+0x10], R3 ;  /* 0x00001003ffff798c */ /* 0x0005e2000b800005 */
[----:B------:R-:W-:Y:S05]  /*3740*/  BRA `(.L_x_65) ;  /* 0x0000000000107947 */ /* 0x000fea0003800000 */
.L_x_58:
[----:B------:R-:W-:Y:S02]  /*3750*/  MOV R3, 0xffffffff ;  /* 0xffffffff00037802 */ /* 0x000fe40000000f00 */
[----:B------:R-:W-:-:S03]  /*3760*/  MOV R4, 0x3790 ;  /* 0x0000379000047802 */ /* 0x000fc60000000f00 */
[----:B------:R1:W-:Y:S04]  /*3770*/  STS [UR6+0x140], R3 ;  /* 0x00014003ff007988 */ /* 0x0003e80008000806 */
[----:B-1---5:R-:W-:Y:S05]  /*3780*/  CALL.REL.NOINC `($__internal_1_$__cuda_sm10x_tcgen05_guardrail_trap_phase_invalid_during_alloc) ;  /* 0x0000009400b87944 */ /* 0x022fea0003c00000 */
.L_x_65:
[----:B------:R-:W-:Y:S05]  /*3790*/  WARPSYNC.ALL ;  /* 0x0000000000007948 */ /* 0x000fea0003800000 */
[----:B------:R-:W3:Y:S01]  /*37a0*/  S2UR UR4, SR_CgaCtaId ;  /* 0x00000000000479c3 */ /* 0x000ee20000008800 */
[----:B------:R-:W-:Y:S01]  /*37b0*/  UMOV UR41, 0x400 ;  /* 0x0000040000297882 */ /* 0x000fe20000000000 */
[----:B------:R-:W-:-:S06]  /*37c0*/  NOP ;  /* 0x0000000000007918 */ /* 0x000fcc0000000000 */
[----:B------:R-:W-:Y:S06]  /*37d0*/  BAR.ARV 0x6, 0xa0 ;  /* 0x0182800000007b1d */ /* 0x000fec0000002000 */
[----:B------:R-:W4:Y:S01]  /*37e0*/  LDCU UR6, c[0x0][0x38c] ;  /* 0x00007180ff0677ac */ /* 0x000f220008000800 */
[----:B------:R-:W-:Y:S01]  /*37f0*/  LOP3.LUT R0, R0, 0xffff, RZ, 0xc0, !PT ;  /* 0x0000ffff00007812 */ /* 0x000fe200078ec0ff */
[----:B-1----:R-:W-:Y:S01]  /*3800*/  IMAD.MOV.U32 R9, RZ, RZ, 0x1 ;  /* 0x00000001ff097424 */ /* 0x002fe200078e00ff */
[----:B------:R-:W-:Y:S01]  /*3810*/  LOP3.LUT R2, R2, 0xffff, RZ, 0xc0, !PT ;  /* 0x0000ffff02027812 */ /* 0x000fe200078ec0ff */
[----:B------:R-:W-:Y:S01]  /*3820*/  IMAD.MOV.U32 R8, RZ, RZ, RZ ;  /* 0x000000ffff087224 */ /* 0x000fe200078e00ff */
[----:B------:R-:W-:Y:S01]  /*3830*/  R2UR UR65, R0 ;  /* 0x00000000004172ca */ /* 0x000fe200000e0000 */
[----:B------:R-:W-:Y:S01]  /*3840*/  UMOV UR47, URZ ;  /* 0x000000ff002f7c82 */ /* 0x000fe20008000000 */
[----:B------:R-:W-:Y:S01]  /*3850*/  R2UR UR43, R2 ;  /* 0x00000000022b72ca */ /* 0x000fe200000e0000 */
[----:B------:R-:W-:Y:S01]  /*3860*/  UMOV UR38, URZ ;  /* 0x000000ff00267c82 */ /* 0x000fe20008000000 */
[----:B------:R-:W-:Y:S01]  /*3870*/  UMOV UR37, URZ ;  /* 0x000000ff00257c82 */ /* 0x000fe20008000000 */
[----:B---3--:R-:W-:-:S02]  /*3880*/  ULEA UR41, UR4, UR41, 0x18 ;  /* 0x0000002904297291 */ /* 0x008fc4000f8ec0ff */
[----:B------:R-:W-:Y:S02]  /*3890*/  UISETP.NE.AND UP3, UPT, UR68, URZ, UPT ;  /* 0x000000ff4400728c */ /* 0x000fe4000bf65270 */
[----:B------:R-:W-:Y:S02]  /*38a0*/  UIADD3 UR5, UPT, UPT, UR41, 0x8400, URZ ;  /* 0x0000840029057890 */ /* 0x000fe4000fffe0ff */
[----:B------:R-:W-:Y:S02]  /*38b0*/  UIADD3 UR4, UPT, UPT, UR41, 0x28400, URZ ;  /* 0x0002840029047890 */ /* 0x000fe4000fffe0ff */
[----:B----4-:R-:W-:Y:S01]  /*38c0*/  UIADD3 UR6, UPT, UPT, UR6, 0x3f, URZ ;  /* 0x0000003f06067890 */ /* 0x010fe2000fffe0ff */
[----:B--2---:R-:W1:Y:S01]  /*38d0*/  LDS R3, [UR41+0x140] ;  /* 0x00014029ff037984 */ /* 0x004e620008000800 */
[----:B------:R-:W-:Y:S02]  /*38e0*/  USHF.R.U32.HI UR5, URZ, 0x4, UR5 ;  /* 0x00000004ff057899 */ /* 0x000fe40008011605 */
[----:B------:R-:W-:-:S02]  /*38f0*/  USHF.R.S32.HI UR64, URZ, 0x1f, UR6 ;  /* 0x0000001fff407899 */ /* 0x000fc40008011406 */
[----:B------:R-:W-:Y:S02]  /*3900*/  USHF.R.U32.HI UR4, URZ, 0x4, UR4 ;  /* 0x00000004ff047899 */ /* 0x000fe40008011604 */
[----:B------:R-:W-:Y:S02]  /*3910*/  ULEA.HI UR64, UR64, UR6, URZ, 0x6 ;  /* 0x0000000640407291 */ /* 0x000fe4000f8f30ff */
[----:B------:R-:W-:Y:S02]  /*3920*/  ULOP3.LUT UR5, UR5, 0x3fff, URZ, 0xc0, !UPT ;  /* 0x00003fff05057892 */ /* 0x000fe4000f8ec0ff */
[----:B------:R-:W-:Y:S02]  /*3930*/  USHF.R.S32.HI UR64, URZ, 0x6, UR64 ;  /* 0x00000006ff407899 */ /* 0x000fe40008011440 */
[----:B------:R-:W-:Y:S02]  /*3940*/  ULOP3.LUT UR45, UR4, 0x3fff, URZ, 0xc0, !UPT ;  /* 0x00003fff042d7892 */ /* 0x000fe4000f8ec0ff */
[----:B------:R-:W-:Y:S01]  /*3950*/  UISETP.LT.AND UP0, UPT, UR64, 0x1, UPT ;  /* 0x000000014000788c */ /* 0x000fe2000bf01270 */
[----:B------:R-:W-:Y:S01]  /*3960*/  UMOV UR62, 0x0 ;  /* 0x00000000003e7882 */ /* 0x000fe20000000000 */
        /* <DEDUP_REMOVED lines=9> */
[----:B------:R-:W-:-:S02]  /*3a00*/  ULOP3.LUT UR44, UR5, 0x10000, URZ, 0xfc, !UPT ;  /* 0x00010000052c7892 */ /* 0x000fc4000f8efcff */
[----:B------:R-:W-:Y:S02]  /*3a10*/  ULOP3.LUT UR45, UR45, 0x10000, URZ, 0xfc, !UPT ;  /* 0x000100002d2d7892 */ /* 0x000fe4000f8efcff */
[----:B------:R-:W-:Y:S01]  /*3a20*/  USEL UR66, UR64, 0x1, !UP0 ;  /* 0x0000000140427887 */ /* 0x000fe2000c000000 */
[----:B------:R-:W-:Y:S01]  /*3a30*/  UMOV UR52, 0x0 ;  /* 0x0000000000347882 */ /* 0x000fe20000000000 */
[----:B------:R-:W-:Y:S01]  /*3a40*/  UMOV UR53, 0x10200910 ;  /* 0x1020091000357882 */ /* 0x000fe20000000000 */
[----:B------:R-:W-:Y:S01]  /*3a50*/  UMOV UR50, 0x0 ;  /* 0x0000000000327882 */ /* 0x000fe20000000000 */
[----:B------:R-:W-:Y:S01]  /*3a60*/  UMOV UR51, 0x10200910 ;  /* 0x1020091000337882 */ /* 0x000fe20000000000 */
[----:B------:R-:W-:Y:S01]  /*3a70*/  UMOV UR48, 0x0 ;  /* 0x0000000000307882 */ /* 0x000fe20000000000 */
[----:B------:R-:W-:Y:S01]  /*3a80*/  UMOV UR49, 0x10200910 ;  /* 0x1020091000317882 */ /* 0x000fe20000000000 */
[----:B-1----:R-:W-:Y:S02]  /*3a90*/  R2UR UR67, R3 ;  /* 0x00000000034372ca */ /* 0x002fe400000e0000 */
[----:B------:R-:W-:-:S13]  /*3aa0*/  CS2R R2, SRZ ;  /* 0x0000000000027805 */ /* 0x000fda000001ff00 */
.L_x_76:
[C---:B------:R-:W-:Y:S02]  /*3ab0*/  LEA R0, R8.reuse, UR41, 0x3 ;  /* 0x0000002908007c11 */ /* 0x040fe4000f8e18ff */
[----:B------:R-:W-:Y:S02]  /*3ac0*/  SHF.L.U32 R4, R3, 0x1f, RZ ;  /* 0x0000001f03047819 */ /* 0x000fe400000006ff */
[----:B------:R-:W-:Y:S02]  /*3ad0*/  LEA R5, R8, UR41, 0x4 ;  /* 0x0000002908057c11 */ /* 0x000fe4000f8e20ff */
[----:B------:R-:W1:Y:S02]  /*3ae0*/  SYNCS.PHASECHK.TRANS64.TRYWAIT P0, [R0+URZ+0x90], R4 ;  /* 0x00009004000075a7 */ /* 0x000e6400080011ff */
[----:B-1-3--:R-:W-:Y:S05]  /*3af0*/  @!P0 BRA `(.L_x_69) ;  /* 0x00000088002c8947 */ /* 0x00afea0003800000 */
.L_x_205:
[----:B-1----:R-:W1:Y:S01]  /*3b00*/  LDS.128 R4, [R5+0x120] ;  /* 0x0001200005047984 */ /* 0x002e620000000c00 */
[----:B------:R-:W-:Y:S02]  /*3b10*/  VIADD R0, R0, 0xa0 ;  /* 0x000000a000007836 */ /* 0x000fe40000000000 */
[----:B------:R-:W-:Y:S01]  /*3b20*/  VIADD R8, R8, 0x1 ;  /* 0x0000000108087836 */ /* 0x000fe20000000000 */
[----:B------:R-:W-:Y:S01]  /*3b30*/  @!PT LDS RZ, [RZ] ;  /* 0x00000000fffff984 */ /* 0x000fe20000000800 */
[----:B------:R-:W-:Y:S01]  /*3b40*/  @!PT LDS RZ, [RZ] ;  /* 0x00000000fffff984 */ /* 0x000fe20000000800 */
[----:B------:R-:W-:Y:S01]  /*3b50*/  @!PT LDS RZ, [RZ] ;  /* 0x00000000fffff984 */ /* 0x000fe20000000800 */
[----:B------:R-:W-:Y:S01]  /*3b60*/  @!PT LDS RZ, [RZ] ;  /* 0x00000000fffff984 */ /* 0x000fe20000000800 */
[----:B------:R2:W-:Y:S06]  /*3b70*/  MEMBAR.ALL.CTA ;  /* 0x0000000000007992 */ /* 0x0005ec0000008000 */
[----:B--2---:R-:W2:Y:S01]  /*3b80*/  FENCE.VIEW.ASYNC.S ;  /* 0x00000000000073c6 */ /* 0x004ea20000000000 */
[----:B------:R-:W-:-:S04]  /*3b90*/  PRMT R0, RZ, 0x654, R0 ;  /* 0x00000654ff007816 */ /* 0x000fc80000000000 */
[----:B--2---:R2:W-:Y:S01]  /*3ba0*/  SYNCS.ARRIVE.TRANS64.RED.A1T0 RZ, [R0+URZ], RZ ;  /* 0x000000ff00ff79a7 */ /* 0x0045e200081004ff */
[----:B-1----:R-:W-:Y:S01]  /*3bb0*/  LOP3.LUT P1, RZ, R6, 0x1, RZ, 0xc0, !PT ;  /* 0x0000000106ff7812 */ /* 0x002fe2000782c0ff */
[----:B--2---:R-:W-:-:S12]  /*3bc0*/  BRA.U UP3, `(.L_x_70) ;  /* 0x0000000503587547 */ /* 0x004fd8000b800000 */
[----:B------:R-:W1:Y:S01]  /*3bd0*/  LDCU UR4, c[0x0][0x38c] ;  /* 0x00007180ff0477ac */ /* 0x000e620008000800 */
[----:B------:R-:W-:Y:S02]  /*3be0*/  PLOP3.LUT P2, PT, PT, PT, PT, 0x80, 0x8 ;  /* 0x000000000008781c */ /* 0x000fe40003f4f070 */
[----:B------:R-:W-:Y:S01]  /*3bf0*/  SHF.L.U32 R4, R9, 0x1f, RZ ;  /* 0x0000001f09047819 */ /* 0x000fe200000006ff */
[----:B------:R-:W-:Y:S02]  /*3c00*/  ULEA UR46, UR47, UR41, 0x3 ;  /* 0x000000292f2e7291 */ /* 0x000fe4000f8e18ff */
[----:B------:R-:W-:Y:S02]  /*3c10*/  ULEA UR36, UR47, UR67, 0x7 ;  /* 0x000000432f247291 */ /* 0x000fe4000f8e38ff */
[----:B-1----:R-:W-:-:S06]  /*3c20*/  UISETP.GE.AND UP0, UPT, UR4, 0x1, UPT ;  /* 0x000000010400788c */ /* 0x002fcc000bf06270 */
[----:B------:R-:W-:-:S05]  /*3c30*/  PLOP3.LUT P0, PT, PT, PT, UP0, 0x80, 0x8 ;  /* 0x000000000008781c */ /* 0x000fca0003f0f008 */
[----:B------:R-:W-:-:S08]  /*3c40*/  @UP0 ULEA UR4, UR38, UR41, 0x3 ;  /* 0x0000002926040291 */ /* 0x000fd0000f8e18ff */
[----:B------:R-:W-:-:S04]  /*3c50*/  @P0 SHF.L.U32 R0, R2, 0x1f, RZ ;  /* 0x0000001f02000819 */ /* 0x000fc800000006ff */
[----:B------:R1:W2:Y:S01]  /*3c60*/  @P0 SYNCS.PHASECHK.TRANS64.TRYWAIT P2, [UR4], R0 ;  /* 0x00000000ff0005a7 */ /* 0x0002a20008041104 */
[----:B------:R-:W3:Y:S02]  /*3c70*/  SYNCS.PHASECHK.TRANS64.TRYWAIT P0, [UR46+0xd0], R4 ;  /* 0x0000d004ff0075a7 */ /* 0x000ee4000800112e */
[----:B-123--:R-:W-:Y:S05]  /*3c80*/  @!P0 BRA `(.L_x_71) ;  /* 0x0000008400dc8947 */ /* 0x00efea0003800000 */
.L_x_207:
[----:B------:R-:W-:Y:S01]  /*3c90*/  UMOV UR42, UR37 ;  /* 0x00000025002a7c82 */ /* 0x000fe20008000000 */
[----:B------:R-:W-:Y:S05]  /*3ca0*/  BRA.U !UP0, `(.L_x_72) ;  /* 0x0000000508107547 */ /* 0x000fea000b800000 */
[----:B------:R-:W-:Y:S02]  /*3cb0*/  UIADD3 UR42, UPT, UPT, UR66, UR37, URZ ;  /* 0x00000025422a7290 */ /* 0x000fe4000fffe0ff */
[----:B------:R-:W-:Y:S01]  /*3cc0*/  UPLOP3.LUT UP2, UPT, UPT, UPT, UPT, 0x40, 0x4 ;  /* 0x000000000004789c */ /* 0x000fe20003f4e870 */
[----:B------:R-:W-:Y:S01]  /*3cd0*/  UMOV UR39, UR64 ;  /* 0x0000004000277c82 */ /* 0x000fe20008000000 */
[----:B------:R-:W-:-:S09]  /*3ce0*/  UMOV UR5, UR38 ;  /* 0x0000002600057c82 */ /* 0x000fd20008000000 */
.L_x_75:
[----:B------:R-:W-:Y:S01]  /*3cf0*/  ULEA UR7, UR5, UR41, 0x3 ;  /* 0x0000002905077291 */ /* 0x000fe2000f8e18ff */
[----:B--23--:R-:W-:Y:S11]  /*3d00*/  @P2 BRA `(.L_x_73) ;  /* 0x00000000000c2947 */ /* 0x00cff60003800000 */
[----:B-1----:R-:W-:Y:S04]  /*3d10*/  SHF.L.U32 R4, R2, 0x1f, RZ ;  /* 0x0000001f02047819 */ /* 0x002fe800000006ff */
[----:B------:R-:W1:Y:S02]  /*3d20*/  SYNCS.PHASECHK.TRANS64.TRYWAIT P0, [UR7], R4 ;  /* 0x00000004ff0075a7 */ /* 0x000e640008001107 */
[----:B-1----:R-:W-:Y:S05]  /*3d30*/  @!P0 BRA `(.L_x_74) ;  /* 0x0000008400c88947 */ /* 0x002fea0003800000 */
.L_x_73:
[----:B------:R-:W-:Y:S01]  /*3d40*/  UISETP.NE.AND UP0, UPT, UR39, 0x1, UPT ;  /* 0x000000012700788c */ /* 0x000fe2000bf05270 */
[----:B------:R-:W-:Y:S01]  /*3d50*/  PLOP3.LUT P2, PT, PT, PT, PT, 0x80, 0x8 ;  /* 0x000000000008781c */ /* 0x000fe20003f4f070 */
[----:B------:R-:W-:Y:S02]  /*3d60*/  UIADD3 UR4, UPT, UPT, UR5, 0x1, URZ ;  /* 0x0000000105047890 */ /* 0x000fe4000fffe0ff */
[----:B------:R-:W-:Y:S02]  /*3d70*/  UIADD3 UR40, UPT, UPT, UR7, 0x20, URZ ;  /* 0x0000002007287890 */ /* 0x000fe4000fffe0ff */
[----:B------:R-:W-:Y:S01]  /*3d80*/  UISETP.NE.AND UP1, UPT, UR4, 0x4, UPT ;  /* 0x000000040400788c */ /* 0x000fe2000bf25270 */
[----:B------:R-:W-:Y:S01]  /*3d90*/  PLOP3.LUT P0, PT, PT, PT, UP0, 0x80, 0x8 ;  /* 0x000000000008781c */ /* 0x000fe20003f0f008 */
[----:B------:R-:W-:Y:S02]  /*3da0*/  UIADD3 UR37, UPT, UPT, UR37, 0x1, URZ ;  /* 0x0000000125257890 */ /* 0x000fe4000fffe0ff */
[----:B------:R-:W-:Y:S02]  /*3db0*/  USEL UR6, URZ, 0x1, UP1 ;  /* 0x00000001ff067887 */ /* 0x000fe40008800000 */
[----:B------:R-:W-:Y:S02]  /*3dc0*/  USEL UR38, UR4, URZ, UP1 ;  /* 0x000000ff04267287 */ /* 0x000fe40008800000 */
[----:B------:R-:W-:Y:S02]  /*3dd0*/  UIADD3 UR39, UPT, UPT, UR39, -0x1, URZ ;  /* 0xffffffff27277890 */ /* 0x000fe4000fffe0ff */
[----:B------:R-:W-:Y:S01]  /*3de0*/  @UP0 ULEA UR4, UR38, UR41, 0x3 ;  /* 0x0000002926040291 */ /* 0x000fe2000f8e18ff */
[----:B------:R-:W-:Y:S01]  /*3df0*/  LOP3.LUT R2, R2, UR6, RZ, 0x3c, !PT ;  /* 0x0000000602027c12 */ /* 0x000fe2000f8e3cff */
[----:B------:R-:W-:Y:S02]  /*3e00*/  ULEA UR6, UR5, UR45, 0xa ;  /* 0x0000002d05067291 */ /* 0x000fe4000f8e50ff */
[----:B------:R-:W-:Y:S01]  /*3e10*/  UISETP.NE.AND UP0, UPT, UR37, UR42, UPT ;  /* 0x0000002a2500728c */ /* 0x000fe2000bf05270 */
[----:B-1----:R-:W-:Y:S01]  /*3e20*/  @P0 SHF.L.U32 R0, R2, 0x1f, RZ ;  /* 0x0000001f02000819 */ /* 0x002fe200000006ff */
[----:B------:R-:W-:Y:S02]  /*3e30*/  UIADD3 UR34, UPT, UPT, UR6, 0x2, URZ ;  /* 0x0000000206227890 */ /* 0x000fe4000fffe0ff */
[----:B------:R-:W-:Y:S01]  /*3e40*/  UIADD3 UR30, UPT, UPT, UR6, 0x4, URZ ;  /* 0x00000004061e7890 */ /* 0x000fe2000fffe0ff */
[----:B------:R2:W3:Y:S01]  /*3e50*/  @P0 SYNCS.PHASECHK.TRANS64.TRYWAIT P2, [UR4], R0 ;  /* 0x00000000ff0005a7 */ /* 0x0004e20008041104 */
[----:B------:R-:W-:Y:S02]  /*3e60*/  ULEA UR4, UR5, UR44, 0xb ;  /* 0x0000002c05047291 */ /* 0x000fe4000f8e58ff */
[----:B------:R-:W-:Y:S02]  /*3e70*/  UIADD3 UR26, UPT, UPT, UR6, 0x6, URZ ;  /* 0x00000006061a7890 */ /* 0x000fe4000fffe0ff */
        /* <DEDUP_REMOVED lines=10> */
[----:B------:R-:W-:Y:S01]  /*3f20*/  UIADD3 UR8, UPT, UPT, UR4, 0x406, URZ ;  /* 0x0000040604087890 */ /* 0x000fe2000fffe0ff */
[----:B------:R-:W-:Y:S01]  /*3f30*/  UMOV UR7, 0x40004040 ;  /* 0x4000404000077882 */ /* 0x000fe20000000000 */
[----:B------:R-:W-:Y:S01]  /*3f40*/  UMOV UR5, 0x40004040 ;  /* 0x4000404000057882 */ /* 0x000fe20000000000 */
[----:B------:R-:W-:Y:S01]  /*3f50*/  UMOV UR35, 0x40004040 ;  /* 0x4000404000237882 */ /* 0x000fe20000000000 */
[----:B------:R1:W-:Y:S01]  /*3f60*/  UTCHMMA.2CTA gdesc[UR4], gdesc[UR6], tmem[UR36], tmem[UR62], idesc[UR63], UP2 ;  /* 0x00ff3e06040075ea */ /* 0x0003e20009200024 */
[----:B------:R-:W-:Y:S01]  /*3f70*/  UPLOP3.LUT UP2, UPT, UPT, UPT, UPT, 0x80, 0x8 ;  /* 0x000000000008789c */ /* 0x000fe20003f4f070 */
[----:B------:R-:W-:Y:S01]  /*3f80*/  UMOV UR33, 0x40004040 ;  /* 0x4000404000217882 */ /* 0x000fe20000000000 */
[----:B------:R-:W-:Y:S01]  /*3f90*/  UMOV UR31, 0x40004040 ;  /* 0x40004040001f7882 */ /* 0x000fe20000000000 */
[----:B------:R2:W-:Y:S01]  /*3fa0*/  UTCHMMA.2CTA gdesc[UR32], gdesc[UR34], tmem[UR36], tmem[UR60], idesc[UR61], UPT ;  /* 0x00ff3c22200075ea */ /* 0x0005e2000ba00024 */
        /* <DEDUP_REMOVED lines=14> */
[----:B------:R-:W-:Y:S01]  /*4090*/  UMOV UR9, 0x40004040 ;  /* 0x4000404000097882 */ /* 0x000fe20000000000 */
[----:B------:R2:W-:Y:S01]  /*40a0*/  UTCHMMA.2CTA gdesc[UR12], gdesc[UR14], tmem[UR36], tmem[UR50], idesc[UR51], UPT ;  /* 0x00ff320e0c0075ea */ /* 0x0005e2000ba00024 */
[----:B------:R2:W-:Y:S01]  /*40b0*/  UTCHMMA.2CTA gdesc[UR8], gdesc[UR10], tmem[UR36], tmem[UR48], idesc[UR49], UPT ;  /* 0x00ff300a080075ea */ /* 0x0005e2000ba00024 */
[----:B------:R2:W-:Y:S01]  /*40c0*/  UTCBAR.2CTA.MULTICAST [UR40], URZ, UR43 ;  /* 0x000000ff280073e9 */ /* 0x0005e2000820082b */
[----:B-1----:R-:W-:Y:S01]  /*40d0*/  UMOV UR5, UR38 ;  /* 0x0000002600057c82 */ /* 0x002fe20008000000 */
[----:B------:R-:W-:Y:S05]  /*40e0*/  BRA.U UP0, `(.L_x_75) ;  /* 0xfffffffd00007547 */ /* 0x000fea000b83ffff */
.L_x_72:
[----:B------:R-:W-:Y:S01]  /*40f0*/  UIADD3 UR4, UPT, UPT, UR46, 0xb0, URZ ;  /* 0x000000b02e047890 */ /* 0x000fe2000fffe0ff */
[----:B------:R-:W-:-:S08]  /*4100*/  UMOV UR37, UR42 ;  /* 0x0000002a00257c82 */ /* 0x000fd00008000000 */
[----:B------:R4:W-:Y:S01]  /*4110*/  UTCBAR.2CTA.MULTICAST [UR4], URZ, UR65 ;  /* 0x000000ff040073e9 */ /* 0x0009e20008200841 */
[----:B------:R-:W-:Y:S02]  /*4120*/  NOP ;  /* 0x0000000000007918 */ /* 0x000fe40000000000 */
.L_x_70:
[----:B----4-:R-:W-:Y:S01]  /*4130*/  UIADD3 UR4, UPT, UPT, UR47, 0x1, URZ ;  /* 0x000000012f047890 */ /* 0x010fe2000fffe0ff */
[----:B------:R-:W-:-:S03]  /*4140*/  ISETP.NE.AND P0, PT, R8, 0x2, PT ;  /* 0x000000020800780c */ /* 0x000fc60003f05270 */
[----:B------:R-:W-:Y:S01]  /*4150*/  UISETP.NE.AND UP0, UPT, UR4, 0x4, UPT ;  /* 0x000000040400788c */ /* 0x000fe2000bf05270 */
[----:B-12---:R-:W-:Y:S02]  /*4160*/  SEL R0, RZ, 0x1, P0 ;  /* 0x00000001ff007807 */ /* 0x006fe40000000000 */
[----:B------:R-:W-:Y:S01]  /*4170*/  SEL R8, R8, RZ, P0 ;  /* 0x000000ff08087207 */ /* 0x000fe20000000000 */
[----:B------:R-:W-:Y:S01]  /*4180*/  USEL UR5, URZ, 0x1, UP0 ;  /* 0x00000001ff057887 */ /* 0x000fe20008000000 */
[----:B------:R-:W-:Y:S01]  /*4190*/  LOP3.LUT R3, R3, R0, RZ, 0x3c, !PT ;  /* 0x0000000003037212 */ /* 0x000fe200078e3cff */
[----:B------:R-:W-:-:S04]  /*41a0*/  USEL UR47, UR4, URZ, UP0 ;  /* 0x000000ff042f7287 */ /* 0x000fc80008000000 */
[----:B------:R-:W-:Y:S01]  /*41b0*/  LOP3.LUT R9, R9, UR5, RZ, 0x3c, !PT ;  /* 0x0000000509097c12 */ /* 0x000fe2000f8e3cff */
[----:B------:R-:W-:Y:S07]  /*41c0*/  @P1 BRA `(.L_x_76) ;  /* 0xfffffff800381947 */ /* 0x000fee000383ffff */
[----:B------:R-:W1:Y:S01]  /*41d0*/  S2UR UR8, SR_CgaCtaId ;  /* 0x00000000000879c3 */ /* 0x000e620000008800 */
[----:B------:R-:W-:Y:S01]  /*41e0*/  ELECT P0, URZ, PT ;  /* 0x0000000000ff782f */ /* 0x000fe20003800000 */
[----:B------:R-:W-:Y:S01]  /*41f0*/  HFMA2 R0, -RZ, RZ, 0, 5.9604644775390625e-08 ;  /* 0x00000001ff007431 */ /* 0x000fe200000001ff */
[----:B------:R-:W-:-:S05]  /*4200*/  UMOV UR4, 0x40 ;  /* 0x0000004000047882 */ /* 0x000fca0000000000 */
[----:B------:R-:W-:Y:S01]  /*4210*/  UVIRTCOUNT.DEALLOC.SMPOOL 0x80 ;  /* 0x000000800000784c */ /* 0x000fe20000000000 */
[----:B------:R-:W-:Y:S02]  /*4220*/  UISETP.NE.AND UP1, UPT, UR68, URZ, UPT ;  /* 0x000000ff4400728c */ /* 0x000fe4000bf25270 */
[----:B-1----:R-:W-:-:S09]  /*4230*/  ULEA UR8, UR8, UR4, 0x18 ;  /* 0x0000000408087291 */ /* 0x002fd2000f8ec0ff */
[----:B------:R1:W-:Y:S01]  /*4240*/  @P0 STS.U8 [UR8+0x1c], R0 ;  /* 0x00001c00ff000988 */ /* 0x0003e20008000008 */
[----:B------:R-:W-:Y:S05]  /*4250*/  BRA.U UP1, `(.L_x_77) ;  /* 0x0000000101a07547 */ /* 0x000fea000b800000 */
[----:B------:R-:W-:Y:S01]  /*4260*/  UIADD3 UR7, UPT, UPT, UR41, 0xd0, URZ ;  /* 0x000000d029077890 */ /* 0x000fe2000fffe0ff */
[----:B------:R-:W-:-:S03]  /*4270*/  SHF.L.U32 R2, R9, 0x1f, RZ ;  /* 0x0000001f09027819 */ /* 0x000fc600000006ff */
[----:B------:R-:W-:-:S09]  /*4280*/  ULEA UR4, UR47, UR7, 0x3 ;  /* 0x000000072f047291 */ /* 0x000fd2000f8e18ff */
[----:B------:R-:W2:Y:S02]  /*4290*/  SYNCS.PHASECHK.TRANS64.TRYWAIT P0, [UR4], R2 ;  /* 0x00000002ff0075a7 */ /* 0x000ea40008001104 */
[----:B--2---:R-:W-:Y:S05]  /*42a0*/  @!P0 BRA `(.L_x_78) ;  /* 0x0000008000848947 */ /* 0x004fea0003800000 */
.L_x_210:
        /* <DEDUP_REMOVED lines=9> */
.L_x_212:
        /* <DEDUP_REMOVED lines=9> */
.L_x_214:
[----:B------:R-:W-:-:S04]  /*43d0*/  UIADD3 UR4, UPT, UPT, UR4, 0x1, URZ ;  /* 0x0000000104047890 */ /* 0x000fc8000fffe0ff */
[----:B------:R-:W-:-:S04]  /*43e0*/  UISETP.NE.AND UP0, UPT, UR4, 0x4, UPT ;  /* 0x000000040400788c */ /* 0x000fc8000bf05270 */
[----:B------:R-:W-:Y:S02]  /*43f0*/  USEL UR5, URZ, 0x1, UP0 ;  /* 0x00000001ff057887 */ /* 0x000fe40008000000 */
[----:B------:R-:W-:-:S04]  /*4400*/  USEL UR4, UR4, URZ, UP0 ;  /* 0x000000ff04047287 */ /* 0x000fc80008000000 */
[----:B------:R-:W-:Y:S01]  /*4410*/  ULEA UR4, UR4, UR7, 0x3 ;  /* 0x0000000704047291 */ /* 0x000fe2000f8e18ff */
[----:B------:R-:W-:-:S04]  /*4420*/  LOP3.LUT R2, R2, UR5, RZ, 0x3c, !PT ;  /* 0x0000000502027c12 */ /* 0x000fc8000f8e3cff */
[----:B------:R-:W-:Y:S01]  /*4430*/  SHF.L.U32 R2, R2, 0x1f, RZ ;  /* 0x0000001f02027819 */ /* 0x000fe200000006ff */
[----:B-1----:R-:W-:-:S04]  /*4440*/  IMAD.U32 R0, RZ, RZ, UR4 ;  /* 0x00000004ff007e24 */ /* 0x002fc8000f8e00ff */
[----:B------:R1:W2:Y:S03]  /*4450*/  SYNCS.PHASECHK.TRANS64.TRYWAIT P0, [R0+URZ], R2 ;  /* 0x00000002000075a7 */ /* 0x0002a600080011ff */
[----:B--2---:R-:W-:Y:S05]  /*4460*/  @!P0 NANOSLEEP.SYNCS 0x989680 ;  /* 0x009896800000895d */ /* 0x004fea0003900000 */
[----:B------:R-:W2:Y:S02]  /*4470*/  @!P0 SYNCS.PHASECHK.TRANS64 P0, [R0+URZ], R2 ;  /* 0x00000002000085a7 */ /* 0x000ea400080010ff */
[----:B--2---:R-:W-:Y:S05]  /*4480*/  @P0 BRA `(.L_x_81) ;  /* 0x0000000000200947 */ /* 0x004fea0003800000 */
.L_x_82:
[----:B--2---:R2:W4:Y:S02]  /*4490*/  SYNCS.PHASECHK.TRANS64.TRYWAIT P0, [R0+URZ], R2 ;  /* 0x00000002000075a7 */ /* 0x00452400080011ff */
[----:B----4-:R-:W-:Y:S05]  /*44a0*/  @!P0 NANOSLEEP.SYNCS 0x989680 ;  /* 0x009896800000895d */ /* 0x010fea0003900000 */
[----:B------:R-:W4:Y:S02]  /*44b0*/  @!P0 SYNCS.PHASECHK.TRANS64 P0, [R0+URZ], R2 ;  /* 0x00000002000085a7 */ /* 0x000f2400080010ff */
[----:B----4-:R-:W-:Y:S05]  /*44c0*/  @!P0 BRA `(.L_x_82) ;  /* 0xfffffffc00f08947 */ /* 0x010fea000383ffff */
[----:B------:R-:W-:Y:S05]  /*44d0*/  BRA `(.L_x_81) ;  /* 0x00000000000c7947 */ /* 0x000fea0003800000 */
.L_x_77:
[----:B------:R-:W-:-:S04]  /*44e0*/  UIADD3 UR4, UPT, UPT, UR41, 0x110, URZ ;  /* 0x0000011029047890 */ /* 0x000fc8000fffe0ff */
[----:B------:R-:W-:-:S09]  /*44f0*/  UPRMT UR4, UR69, 0x654, UR4 ;  /* 0x0000065445047896 */ /* 0x000fd20008000004 */
[----:B------:R-:W-:Y:S03]  /*4500*/  SYNCS.ARRIVE.TRANS64.RED.A1T0 RZ, [UR4], RZ ;  /* 0x000000ffffff79a7 */ /* 0x000fe60008100404 */
.L_x_81:
[----:B-12---:R-:W-:Y:S01]  /*4510*/  SHF.L.U32 R2, RZ, 0x1f, RZ ;  /* 0x0000001fff027819 */ /* 0x006fe200000006ff */
[----:B------:R-:W-:Y:S01]  /*4520*/  UIADD3 UR4, UPT, UPT, UR41, 0x110, URZ ;  /* 0x0000011029047890 */ /* 0x000fe2000fffe0ff */
[----:B------:R-:W-:Y:S02]  /*4530*/  PLOP3.LUT P0, PT, PT, PT, UP1, 0x80, 0x8 ;  /* 0x000000000008781c */ /* 0x000fe40003f0f018 */
[----:B------:R-:W1:Y:S02]  /*4540*/  SYNCS.PHASECHK.TRANS64.TRYWAIT P1, [UR41+0x110], R2 ;  /* 0x00011002ff0075a7 */ /* 0x000e640008021129 */
[----:B-1----:R-:W-:Y:S09]  /*4550*/  @!P1 BRA `(.L_x_83) ;  /* 0x0000008000209947 */ /* 0x002ff20003800000 */
.L_x_216:
[----:B------:R-:W-:Y:S01]  /*4560*/  @!UP1 UPRMT UR4, UR69, 0x654, UR4 ;  /* 0x0000065445049896 */ /* 0x000fe20008000004 */
[----:B------:R-:W-:Y:S01]  /*4570*/  UMOV UR5, 0xffff ;  /* 0x0000ffff00057882 */ /* 0x000fe20000000000 */
[----:B------:R-:W-:-:S07]  /*4580*/  UMOV UR6, 0x1 ;  /* 0x0000000100067882 */ /* 0x000fce0000000000 */
[----:B------:R-:W-:Y:S01]  /*4590*/  @!P0 SYNCS.ARRIVE.TRANS64.RED.A1T0 RZ, [UR4], RZ ;  /* 0x000000ffffff89a7 */ /* 0x000fe20008100404 */
[----:B------:R-:W-:Y:S01]  /*45a0*/  NOP ;  /* 0x0000000000007918 */ /* 0x000fe20000000000 */
[----:B-1----:R-:W1:Y:S01]  /*45b0*/  LDS R0, [UR8+0x14] ;  /* 0x00001408ff007984 */ /* 0x002e620008000800 */
[----:B------:R-:W-:-:S04]  /*45c0*/  ULOP3.LUT UR4, UR67, 0xffff, URZ, 0xc0, !UPT ;  /* 0x0000ffff43047892 */ /* 0x000fc8000f8ec0ff */
[----:B------:R-:W-:-:S04]  /*45d0*/  USHF.R.U32.HI UR4, URZ, 0x5, UR4 ;  /* 0x00000005ff047899 */ /* 0x000fc80008011604 */
[----:B------:R-:W-:Y:S02]  /*45e0*/  USHF.L.U32 UR5, UR5, UR4, URZ ;  /* 0x0000000405057299 */ /* 0x000fe400080006ff */
[----:B------:R-:W-:-:S04]  /*45f0*/  USHF.L.U32 UR4, UR6, UR4, URZ ;  /* 0x0000000406047299 */ /* 0x000fc800080006ff */
[----:B-1----:R-:W-:-:S04]  /*4600*/  LOP3.LUT R0, R0, UR5, RZ, 0xc0, !PT ;  /* 0x0000000500007c12 */ /* 0x002fc8000f8ec0ff */
[----:B------:R-:W-:-:S13]  /*4610*/  ISETP.NE.AND P0, PT, R0, UR5, PT ;  /* 0x0000000500007c0c */ /* 0x000fda000bf05270 */
[----:B------:R-:W-:Y:S05]  /*4620*/  @P0 BRA `(.L_x_84) ;  /* 0x0000000000580947 */ /* 0x000fea0003800000 */
[----:B------:R-:W1:Y:S02]  /*4630*/  LDS R0, [UR8+0x18] ;  /* 0x00001808ff007984 */ /* 0x000e640008000800 */
[----:B-1----:R-:W-:-:S04]  /*4640*/  LOP3.LUT R0, R0, UR4, RZ, 0xc0, !PT ;  /* 0x0000000400007c12 */ /* 0x002fc8000f8ec0ff */
[----:B------:R-:W-:-:S13]  /*4650*/  ISETP.NE.AND P0, PT, R0, UR4, PT ;  /* 0x0000000400007c0c */ /* 0x000fda000bf05270 */
[----:B------:R-:W-:Y:S05]  /*4660*/  @P0 BRA `(.L_x_85) ;  /* 0x00000000003c0947 */ /* 0x000fea0003800000 */
[----:B------:R-:W1:Y:S01]  /*4670*/  S2R R2, SR_LANEID ;  /* 0x0000000000027919 */ /* 0x000e620000000000 */
[----:B------:R-:W-:-:S06]  /*4680*/  ULOP3.LUT UR5, URZ, UR5, URZ, 0x33, !UPT ;  /* 0x00000005ff057292 */ /* 0x000fcc000f8e33ff */
[----:B------:R-:W-:-:S04]  /*4690*/  IMAD.U32 R0, RZ, RZ, UR5 ;  /* 0x00000005ff007e24 */ /* 0x000fc8000f8e00ff */
[----:B------:R2:W4:Y:S02]  /*46a0*/  REDUX UR7, R0 ;  /* 0x00000000000773c4 */ /* 0x0005240000000000 */
[----:B------:R1:W-:Y:S01]  /*46b0*/  UTCATOMSWS.AND URZ, UR5 ;  /* 0x0000000500ff79e3 */ /* 0x0003e20008000000 */
[----:B--2---:R-:W-:Y:S01]  /*46c0*/  LOP3.LUT R0, RZ, UR4, RZ, 0x33, !PT ;  /* 0x00000004ff007c12 */ /* 0x004fe2000f8e33ff */
[----:B------:R-:W-:Y:S02]  /*46d0*/  VOTEU.ANY UR4, UPT, PT ;  /* 0x0000000000047886 */ /* 0x000fe400038e0100 */
[----:B------:R-:W-:Y:S02]  /*46e0*/  UFLO.U32 UR4, UR4 ;  /* 0x00000004000472bd */ /* 0x000fe400080e0000 */
[----:B------:R-:W2:Y:S04]  /*46f0*/  REDUX UR6, R0 ;  /* 0x00000000000673c4 */ /* 0x000ea80000000000 */
[----:B-1----:R-:W-:-:S02]  /*4700*/  ISETP.EQ.U32.AND P0, PT, R2, UR4, PT ;  /* 0x0000000402007c0c */ /* 0x002fc4000bf02070 */
[----:B----4-:R-:W-:-:S11]  /*4710*/  MOV R2, UR7 ;  /* 0x0000000700027c02 */ /* 0x010fd60008000f00 */
[----:B------:R1:W-:Y:S01]  /*4720*/  @P0 ATOMS.AND RZ, [UR8+0x14], R2 ;  /* 0x00001402ffff098c */ /* 0x0003e2000a800008 */
[----:B--2---:R-:W-:-:S05]  /*4730*/  IMAD.U32 R0, RZ, RZ, UR6 ;  /* 0x00000006ff007e24 */ /* 0x004fca000f8e00ff */
[----:B------:R1:W-:Y:S01]  /*4740*/  @P0 ATOMS.AND RZ, [UR8+0x18], R0 ;  /* 0x00001800ffff098c */ /* 0x0003e2000a800008 */
[----:B------:R-:W-:Y:S05]  /*4750*/  BRA `(.L_x_86) ;  /* 0x0000000000147947 */ /* 0x000fea0003800000 */
.L_x_85:
[----:B------:R-:W-:Y:S02]  /*4760*/  MOV R2, 0x4780 ;  /* 0x0000478000027802 */ /* 0x000fe40000000f00 */
[----:B---3-5:R-:W-:Y:S05]  /*4770*/  CALL.REL.NOINC `($__internal_0_$__cuda_sm10x_tcgen05_guardrail_trap_col_being_dealloced_not_returned_by_alloc) ;  /* 0x0000008400b07944 */ /* 0x028fea0003c00000 */
[----:B------:R-:W-:Y:S05]  /*4780*/  BRA `(.L_x_86) ;  /* 0x0000000000087947 */ /* 0x000fea0003800000 */
.L_x_84:
[----:B------:R-:W-:Y:S02]  /*4790*/  MOV R2, 0x47b0 ;  /* 0x000047b000027802 */ /* 0x000fe40000000f00 */
[----:B---3-5:R-:W-:Y:S05]  /*47a0*/  CALL.REL.NOINC `($__internal_2_$__cuda_sm10x_tcgen05_guardrail_trap_unallocated_columns_being_dealloced) ;  /* 0x0000008400bc7944 */ /* 0x028fea0003c00000 */
.L_x_86:
[----:B------:R-:W-:Y:S01]  /*47b0*/  NOP ;  /* 0x0000000000007918 */ /* 0x000fe20000000000 */
[----:B------:R-:W-:Y:S05]  /*47c0*/  EXIT ;  /* 0x000000000000794d */ /* 0x000fea0003800000 */
.L_x_57:
[----:B------:R-:W-:-:S09]  /*47d0*/  UISETP.NE.OR UP0, UPT, UR18, 0x3, !UP3 ;  /* 0x000000031200788c */ /* 0x000fd2000df05670 */
[----:B------:R-:W-:Y:S05]  /*47e0*/  BRA.U UP0, `(.L_x_87) ;  /* 0x0000001500c47547 */ /* 0x000fea000b800000 */
[----:B------:R-:W1:Y:S01]  /*47f0*/  LDCU UR37, c[0x0][0x370] ;  /* 0x00006e00ff2577ac */ /* 0x000e620008000800 */
[----:B------:R-:W2:Y:S01]  /*4800*/  LDC.64 R16, c[0x0][0x348] ;  /* 0x0000d200ff107b82 */ /* 0x000ea20000000a00 */
[----:B------:R-:W-:Y:S01]  /*4810*/  HFMA2 R14, -RZ, RZ, 0, 0 ;  /* 0x00000000ff0e7431 */ /* 0x000fe200000001ff */
[----:B------:R-:W-:Y:S01]  /*4820*/  MOV R13, RZ ;  /* 0x000000ff000d7202 */ /* 0x000fe20000000f00 */
[----:B------:R-:W1:Y:S01]  /*4830*/  LDCU.128 UR48, c[0x0][0xb10] ;  /* 0x00016200ff3077ac */ /* 0x000e620008000c00 */
[----:B------:R-:W-:Y:S01]  /*4840*/  HFMA2 R7, -RZ, RZ, 0, 0.0078125 ;  /* 0x00002000ff077431 */ /* 0x000fe200000001ff */
[----:B------:R-:W3:Y:S03]  /*4850*/  LDCU UR31, c[0x0][0x374] ;  /* 0x00006e80ff1f77ac */ /* 0x000ee60008000800 */
[----:B------:R-:W4:Y:S01]  /*4860*/  LDC.64 R2, c[0x0][0x888] ;  /* 0x00022200ff027b82 */ /* 0x000f220000000a00 */
[----:B------:R-:W3:Y:S01]  /*4870*/  LDCU UR15, c[0x0][0xb0c] ;  /* 0x00016180ff0f77ac */ /* 0x000ee20008000800 */
[----:B------:R-:W2:Y:S06]  /*4880*/  LDCU UR46, c[0x0][0xb20] ;  /* 0x00016400ff2e77ac */ /* 0x000eac0008000800 */
[----:B------:R-:W4:Y:S01]  /*4890*/  LDC.64 R4, c[0x0][0x890] ;  /* 0x00022400ff047b82 */ /* 0x000f220000000a00 */
[----:B------:R-:W2:Y:S01]  /*48a0*/  LDCU UR4, c[0x0][0xb30] ;  /* 0x00016600ff0477ac */ /* 0x000ea20008000800 */
[----:B-1----:R-:W-:-:S02]  /*48b0*/  UIMAD.WIDE.U32 UR6, UR37, UR48, URZ ;  /* 0x00000030250672a5 */ /* 0x002fc4000f8e00ff */
[----:B---3--:R-:W-:Y:S01]  /*48c0*/  UIMAD.WIDE.U32 UR8, UR31, UR51, URZ ;  /* 0x000000331f0872a5 */ /* 0x008fe2000f8e00ff */
[----:B------:R-:W-:Y:S01]  /*48d0*/  UMOV UR21, 0x400 ;  /* 0x0000040000157882 */ /* 0x000fe20000000000 */
[----:B------:R-:W-:Y:S02]  /*48e0*/  UPLOP3.LUT UP1, UPT, UPT, UPT, UPT, 0x40, 0x4 ;  /* 0x000000000004789c */ /* 0x000fe40003f2e870 */
[----:B------:R-:W-:Y:S01]  /*48f0*/  ULEA UR21, UR52, UR21, 0x18 ;  /* 0x0000001534157291 */ /* 0x000fe2000f8ec0ff */
[----:B------:R-:W-:Y:S02]  /*4900*/  UMOV UR6, UR7 ;  /* 0x0000000700067c82 */ /* 0x000fe40008000000 */
[----:B------:R-:W-:Y:S01]  /*4910*/  UMOV UR38, UR9 ;  /* 0x0000000900267c82 */ /* 0x000fe20008000000 */
[----:B------:R-:W-:Y:S02]  /*4920*/  UISETP.GE.AND UP0, UPT, UR45, 0x1, UPT ;  /* 0x000000012d00788c */ /* 0x000fe4000bf06270 */
[----:B------:R-:W-:Y:S01]  /*4930*/  UISETP.NE.AND UP4, UPT, UR45, 0x1, UPT ;  /* 0x000000012d00788c */ /* 0x000fe2000bf85270 */
[----:B------:R-:W1:Y:S01]  /*4940*/  LDCU.64 UR22, c[0x0][0xb28] ;  /* 0x00016500ff1677ac */ /* 0x000e620008000a00 */
[----:B------:R-:W-:-:S02]  /*4950*/  UISETP.NE.AND UP6, UPT, UR15, 0x1, UPT ;  /* 0x000000010f00788c */ /* 0x000fc4000bfc5270 */
[----:B------:R-:W-:Y:S02]  /*4960*/  UISETP.NE.AND UP5, UPT, UR50, 0x1, UPT ;  /* 0x000000013200788c */ /* 0x000fe4000bfa5270 */
[----:B------:R-:W-:Y:S02]  /*4970*/  UIADD3 UR41, UPT, UPT, UR21, 0x40, URZ ;  /* 0x0000004015297890 */ /* 0x000fe4000fffe0ff */
[----:B------:R-:W-:Y:S02]  /*4980*/  UIADD3 UR33, UPT, UPT, UR21, 0x48, URZ ;  /* 0x0000004815217890 */ /* 0x000fe4000fffe0ff */
[----:B------:R-:W-:Y:S02]  /*4990*/  UIADD3 UR25, UPT, UPT, UR21, 0x50, URZ ;  /* 0x0000005015197890 */ /* 0x000fe4000fffe0ff */
[----:B------:R-:W-:Y:S02]  /*49a0*/  UIADD3 UR17, UPT, UPT, UR21, 0x58, URZ ;  /* 0x0000005815117890 */ /* 0x000fe4000fffe0ff */
[----:B------:R-:W-:-:S02]  /*49b0*/  USHF.R.U32.HI UR39, URZ, UR49, UR6 ;  /* 0x00000031ff277299 */ /* 0x000fc40008011606 */
[----:B--2---:R-:W-:Y:S02]  /*49c0*/  USHF.R.U32.HI UR38, URZ, UR46, UR38 ;  /* 0x0000002eff267299 */ /* 0x004fe40008011626 */
[----:B------:R-:W-:-:S11]  /*49d0*/  UISETP.NE.AND UP3, UPT, UR4, 0x1, UPT ;  /* 0x000000010400788c */ /* 0x000fd6000bf65270 */
.L_x_102:
[C---:B------:R-:W-:Y:S02]  /*49e0*/  LEA R12, R14.reuse, UR21, 0x3 ;  /* 0x000000150e0c7c11 */ /* 0x040fe4000f8e18ff */
[----:B------:R-:W-:Y:S02]  /*49f0*/  SHF.L.U32 R0, R13, 0x1f, RZ ;  /* 0x0000001f0d007819 */ /* 0x000fe400000006ff */
[----:B------:R-:W-:Y:S02]  /*4a00*/  LEA R8, R14, UR21, 0x4 ;  /* 0x000000150e087c11 */ /* 0x000fe4000f8e20ff */
[----:B--2---:R-:W2:Y:S02]  /*4a10*/  SYNCS.PHASECHK.TRANS64.TRYWAIT P0, [R12+URZ+0x90], R0 ;  /* 0x000090000c0075a7 */ /* 0x004ea400080011ff */
[----:B--2---:R-:W-:Y:S05]  /*4a20*/  @!P0 BRA `(.L_x_88) ;  /* 0x0000007c00048947 */ /* 0x004fea0003800000 */
.L_x_217:
[----:B------:R-:W3:Y:S01]  /*4a30*/  LDS.128 R8, [R8+0x120] ;  /* 0x0001200008087984 */ /* 0x000ee20000000c00 */
[----:B------:R-:W-:Y:S01]  /*4a40*/  UISETP.GE.AND UP0, UPT, UR45, 0x1, UPT ;  /* 0x000000012d00788c */ /* 0x000fe2000bf06270 */
[----:B------:R-:W-:Y:S01]  /*4a50*/  @!PT LDS RZ, [RZ] ;  /* 0x00000000fffff984 */ /* 0x000fe20000000800 */
[----:B------:R-:W-:Y:S01]  /*4a60*/  @!PT LDS RZ, [RZ] ;  /* 0x00000000fffff984 */ /* 0x000fe20000000800 */
[----:B------:R-:W-:Y:S01]  /*4a70*/  @!PT LDS RZ, [RZ] ;  /* 0x00000000fffff984 */ /* 0x000fe20000000800 */
[----:B------:R-:W-:Y:S01]  /*4a80*/  @!PT LDS RZ, [RZ] ;  /* 0x00000000fffff984 */ /* 0x000fe20000000800 */
[----:B------:R1:W-:Y:S06]  /*4a90*/  MEMBAR.ALL.CTA ;  /* 0x0000000000007992 */ /* 0x0003ec0000008000 */
[----:B-1----:R-:W1:Y:S01]  /*4aa0*/  FENCE.VIEW.ASYNC.S ;  /* 0x00000000000073c6 */ /* 0x002e620000000000 */
[----:B---3--:R-:W-:Y:S11]  /*4ab0*/  LOP3.LUT P0, RZ, R10, 0x1, RZ, 0xc0, !PT ;  /* 0x000000010aff7812 */ /* 0x008ff6000780c0ff */
[----:B------:R-:W-:Y:S02]  /*4ac0*/  @!UPT UIADD3 URZ, UPT, UPT, URZ, URZ, URZ ;  /* 0x000000fffffff290 */ /* 0x000fe4000fffe0ff */
[----:B-1----:R-:W-:Y:S01]  /*4ad0*/  VOTEU.ANY UP2, P0 ;  /* 0x0000000000ff7886 */ /* 0x002fe20000040100 */
[----:B------:R-:W-:Y:S11]  /*4ae0*/  PLOP3.LUT P0, PT, PT, PT, UP2, 0x80, 0x8 ;  /* 0x000000000008781c */ /* 0x000ff60003f0f028 */
[----:B------:R-:W-:Y:S02]  /*4af0*/  @!UPT UIADD3 URZ, UPT, UPT, URZ, URZ, URZ ;  /* 0x000000fffffff290 */ /* 0x000fe4000fffe0ff */
[----:B--2---:R-:W-:Y:S02]  /*4b00*/  @P0 SHF.R.U32.HI R0, RZ, 0x10, R9 ;  /* 0x00000010ff000819 */ /* 0x004fe40000011609 */
[----:B------:R-:W-:Y:S02]  /*4b10*/  @P0 MOV R6, R8 ;  /* 0x0000000800060202 */ /* 0x000fe40000000f00 */
[----:B------:R-:W-:Y:S01]  /*4b20*/  @P0 R2UR UR4, R0 ;  /* 0x00000000000402ca */ /* 0x000fe200000e0000 */
[----:B------:R-:W-:Y:S01]  /*4b30*/  VIADD R0, R12, 0xa0 ;  /* 0x000000a00c007836 */ /* 0x000fe20000000000 */
[----:B------:R-:W-:Y:S02]  /*4b40*/  @P0 LOP3.LUT R8, R9, 0xffff, RZ, 0xc0, !PT ;  /* 0x0000ffff09080812 */ /* 0x000fe400078ec0ff */
[----:B------:R-:W-:Y:S02]  /*4b50*/  @P0 R2UR UR6, R6 ;  /* 0x00000000060602ca */ /* 0x000fe400000e0000 */
[----:B------:R-:W-:Y:S02]  /*4b60*/  PRMT R0, RZ, 0x654, R0 ;  /* 0x00000654ff007816 */ /* 0x000fe40000000000 */
[----:B------:R-:W-:Y:S02]  /*4b70*/  @P0 R2UR UR5, R8 ;  /* 0x00000000080502ca */ /* 0x000fe400000e0000 */
[----:B------:R1:W-:Y:S03]  /*4b80*/  SYNCS.ARRIVE.TRANS64.RED.A1T0 RZ, [R0+URZ], RZ ;  /* 0x000000ff00ff79a7 */ /* 0x0003e600081004ff */
[----:B------:R-:W-:Y:S04]  /*4b90*/  @UP2 UMOV UR30, UR4 ;  /* 0x00000004001e2c82 */ /* 0x000fe80008000000 */
[----:B------:R-:W-:Y:S04]  /*4ba0*/  @UP2 UMOV UR14, UR6 ;  /* 0x00000006000e2c82 */ /* 0x000fe80008000000 */
[----:B------:R-:W-:Y:S01]  /*4bb0*/  @UP2 UMOV UR13, UR5 ;  /* 0x00000005000d2c82 */ /* 0x000fe20008000000 */
[----:B------:R-:W-:Y:S05]  /*4bc0*/  BRA.U !UP0, `(.L_x_89) ;  /* 0x0000000108a47547 */ /* 0x000fea000b800000 */
[----:B------:R-:W-:Y:S02]  /*4bd0*/  UIMAD.WIDE.U32 UR18, UR13, UR51, URZ ;  /* 0x000000330d1272a5 */ /* 0x000fe4000f8e00ff */
[----:B------:R-:W-:Y:S02]  /*4be0*/  UIMAD.WIDE.U32 UR26, UR14, UR48, URZ ;  /* 0x000000300e1a72a5 */ /* 0x000fe4000f8e00ff */
[----:B------:R-:W-:Y:S02]  /*4bf0*/  USEL UR4, UR31, UR38, !UP5 ;  /* 0x000000261f047287 */ /* 0x000fe4000e800000 */
[----:B------:R-:W-:Y:S02]  /*4c00*/  USEL UR7, UR37, UR39, !UP6 ;  /* 0x0000002725077287 */ /* 0x000fe4000f000000 */
[----:B------:R-:W-:Y:S02]  /*4c10*/  UIMAD.WIDE.U32 UR8, UR4, UR22, URZ ;  /* 0x00000016040872a5 */ /* 0x000fe4000f8e00ff */
[----:B------:R-:W-:Y:S01]  /*4c20*/  UIMAD.WIDE.U32 UR10, UR7, UR22, URZ ;  /* 0x00000016070a72a5 */ /* 0x000fe2000f8e00ff */
[----:B------:R-:W-:Y:S02]  /*4c30*/  UMOV UR5, UR19 ;  /* 0x0000001300057c82 */ /* 0x000fe40008000000 */
[----:B------:R-:W-:Y:S03]  /*4c40*/  USHF.R.U32.HI UR6, URZ, UR46, UR5 ;  /* 0x0000002eff067299 */ /* 0x000fe60008011605 */
[----:B------:R-:W-:Y:S01]  /*4c50*/  UMOV UR5, UR27 ;  /* 0x0000001b00057c82 */ /* 0x000fe20008000000 */
[----:B------:R-:W-:Y:S02]  /*4c60*/  USEL UR6, UR13, UR6, !UP5 ;  /* 0x000000060d067287 */ /* 0x000fe4000e800000 */
[----:B------:R-:W-:Y:S03]  /*4c70*/  USHF.R.U32.HI UR12, URZ, UR49, UR5 ;  /* 0x00000031ff0c7299 */ /* 0x000fe60008011605 */
[----:B------:R-:W-:Y:S02]  /*4c80*/  UMOV UR5, UR9 ;  /* 0x0000000900057c82 */ /* 0x000fe40008000000 */
[----:B------:R-:W-:Y:S03]  /*4c90*/  @UP4 USHF.R.U32.HI UR4, URZ, UR23, UR5 ;  /* 0x00000017ff044299 */ /* 0x000fe60008011605 */
[----:B------:R-:W-:Y:S01]  /*4ca0*/  UMOV UR5, UR11 ;  /* 0x0000000b00057c82 */ /* 0x000fe20008000000 */
[----:B------:R-:W-:Y:S02]  /*4cb0*/  UIMAD UR4, UR45, UR4, URZ ;  /* 0x000000042d0472a4 */ /* 0x000fe4000f8e02ff */
[----:B------:R-:W-:Y:S02]  /*4cc0*/  @UP4 USHF.R.U32.HI UR7, URZ, UR23, UR5 ;  /* 0x00000017ff074299 */ /* 0x000fe40008011605 */
[----:B------:R-:W-:Y:S02]  /*4cd0*/  UIMAD.WIDE.U32 UR10, UR6, UR22, URZ ;  /* 0x00000016060a72a5 */ /* 0x000fe4000f8e00ff */
[----:B------:R-:W-:Y:S02]  /*4ce0*/  USEL UR5, UR14, UR12, !UP6 ;  /* 0x0000000c0e057287 */ /* 0x000fe4000f000000 */
[----:B------:R-:W-:Y:S02]  /*4cf0*/  UIMAD UR8, UR45, UR7, URZ ;  /* 0x000000072d0872a4 */ /* 0x000fe4000f8e02ff */
[----:B------:R-:W-:Y:S03]  /*4d00*/  UISETP.GE.AND UP0, UPT, UR6, UR4, UPT ;  /* 0x000000040600728c */ /* 0x000fe6000bf06270 */
[----:B------:R-:W-:Y:S01]  /*4d10*/  UMOV UR4, UR11 ;  /* 0x0000000b00047c82 */ /* 0x000fe20008000000 */
[----:B------:R-:W-:Y:S02]  /*4d20*/  UISETP.GE.OR UP0, UPT, UR5, UR8, UP0 ;  /* 0x000000080500728c */ /* 0x000fe40008706670 */
[----:B------:R-:W-:Y:S02]  /*4d30*/  USHF.R.U32.HI UR4, URZ, UR23, UR4 ;  /* 0x00000017ff047299 */ /* 0x000fe40008011604 */
[----:B------:R-:W-:Y:S02]  /*4d40*/  UIMAD.WIDE.U32 UR8, UR5, UR22, URZ ;  /* 0x00000016050872a5 */ /* 0x000fe4000f8e00ff */
[----:B------:R-:W-:Y:S04]  /*4d50*/  USEL UR10, UR6, UR4, !UP4 ;  /* 0x00000004060a7287 */ /* 0x000fe8000e000000 */
[----:B------:R-:W-:Y:S01]  /*4d60*/  UIADD3 UR11, UPT, UPT, -UR10, URZ, URZ ;  /* 0x000000ff0a0b7290 */ /* 0x000fe2000fffe1ff */
[----:B------:R-:W-:Y:S02]  /*4d70*/  @!UP0 UMOV UR4, UR9 ;  /* 0x0000000900048c82 */ /* 0x000fe40008000000 */
[----:B------:R-:W-:Y:S02]  /*4d80*/  @!UP0 USHF.R.U32.HI UR4, URZ, UR23, UR4 ;  /* 0x00000017ff048299 */ /* 0x000fe40008011604 */
[----:B------:R-:W-:Y:S02]  /*4d90*/  UIMAD UR8, UR45, UR11, UR6 ;  /* 0x0000000b2d0872a4 */ /* 0x000fe4000f8e0206 */
[----:B------:R-:W-:Y:S04]  /*4da0*/  @!UP0 USEL UR4, UR5, UR4, !UP4 ;  /* 0x0000000405048287 */ /* 0x000fe8000e000000 */
[----:B------:R-:W-:Y:S02]  /*4db0*/  @!UP0 UIMAD UR7, UR7, UR8, UR4 ;  /* 0x00000008070782a4 */ /* 0x000fe4000f8e0204 */
[----:B------:R-:W-:Y:S02]  /*4dc0*/  @!UP0 UIADD3 UR9, UPT, UPT, UR10, -UR4, URZ ;  /* 0x800000040a098290 */ /* 0x000fe4000fffe0ff */
[----:B------:R-:W-:Y:S02]  /*4dd0*/  UIADD3 UR8, UPT, UPT, -UR6, URZ, URZ ;  /* 0x000000ff06087290 */ /* 0x000fe4000fffe1ff */
[----:B------:R-:W-:Y:S02]  /*4de0*/  UIADD3 UR4, UPT, UPT, -UR5, URZ, URZ ;  /* 0x000000ff05047290 */ /* 0x000fe4000fffe1ff */
[----:B------:R-:W-:Y:S03]  /*4df0*/  @!UP0 UIMAD UR6, UR9, UR45, UR5 ;  /* 0x0000002d090682a4 */ /* 0x000fe6000f8e0205 */
[----:B------:R-:W-:Y:S01]  /*4e00*/  @!UP0 UMOV UR5, UR7 ;  /* 0x0000000700058c82 */ /* 0x000fe20008000000 */
[----:B------:R-:W-:Y:S02]  /*4e10*/  UIMAD UR7, UR15, UR4, UR14 ;  /* 0x000000040f0772a4 */ /* 0x000fe4000f8e020e */
[----:B------:R-:W-:Y:S02]  /*4e20*/  UIMAD UR4, UR50, UR8, UR13 ;  /* 0x00000008320472a4 */ /* 0x000fe4000f8e020d */
[----:B------:R-:W-:Y:S02]  /*4e30*/  UIMAD UR14, UR5, UR15, UR7 ;  /* 0x0000000f050e72a4 */ /* 0x000fe4000f8e0207 */
[----:B------:R-:W-:Y:S11]  /*4e40*/  UIMAD UR13, UR6, UR50, UR4 ;  /* 0x00000032060d72a4 */ /* 0x000ff6000f8e0204 */
[----:B------:R-:W-:Y:S01]  /*4e50*/  @!UPT UIADD3 URZ, UPT, UPT, URZ, URZ, URZ ;  /* 0x000000fffffff290 */ /* 0x000fe2000fffe0ff */
.L_x_89:
[----:B------:R-:W2:Y:S01]  /*4e60*/  @!UP3 LDCU.128 UR8, c[0x0][0xb10] ;  /* 0x00016200ff08b7ac */ /* 0x000ea20008000c00 */
[----:B------:R-:W-:Y:S01]  /*4e70*/  IMAD.MOV.U32 R10, RZ, RZ, 0x1 ;  /* 0x00000001ff0a7424 */ /* 0x000fe200078e00ff */
[C---:B----4-:R-:W-:Y:S02]  /*4e80*/  ISETP.NE.U32.AND P1, PT, R4.reuse, RZ, PT ;  /* 0x000000ff0400720c */ /* 0x050fe40003f25070 */
[----:B------:R-:W-:Y:S02]  /*4e90*/  ISETP.NE.U32.AND P0, PT, R4, RZ, PT ;  /* 0x000000ff0400720c */ /* 0x000fe40003f05070 */
[C---:B------:R-:W-:Y:S01]  /*4ea0*/  ISETP.NE.AND.EX P1, PT, R5.reuse, RZ, PT, P1 ;  /* 0x000000ff0500720c */ /* 0x040fe20003f25310 */
[----:B------:R-:W3:Y:S01]  /*4eb0*/  @!UP3 LDCU UR5, c[0x0][0xb0c] ;  /* 0x00016180ff05b7ac */ /* 0x000ee20008000800 */
[----:B------:R-:W-:Y:S02]  /*4ec0*/  ISETP.NE.AND.EX P0, PT, R5, RZ, PT, P0 ;  /* 0x000000ff0500720c */ /* 0x000fe40003f05300 */
[----:B------:R-:W-:Y:S01]  /*4ed0*/  SHF.L.U32 R10, R10, 0x1f, RZ ;  /* 0x0000001f0a0a7819 */ /* 0x000fe200000006ff */
[----:B------:R-:W-:Y:S02]  /*4ee0*/  USHF.L.U32 UR43, UR16, 0x7, URZ ;  /* 0x00000007102b7899 */ /* 0x000fe400080006ff */
[----:B------:R-:W-:Y:S02]  /*4ef0*/  USHF.L.U32 UR42, UR20, 0x7, URZ ;  /* 0x00000007142a7899 */ /* 0x000fe400080006ff */
[----:B--2---:R-:W-:Y:S07]  /*4f00*/  UIMAD.WIDE.U32 UR6, UR14, UR8, URZ ;  /* 0x000000080e0672a5 */ /* 0x004fee000f8e00ff */
[----:B------:R-:W-:Y:S01]  /*4f10*/  @!UP3 UMOV UR4, UR7 ;  /* 0x000000070004bc82 */ /* 0x000fe20008000000 */
[----:B---3--:R-:W-:Y:S02]  /*4f20*/  @!UP3 UISETP.NE.AND UP0, UPT, UR5, 0x1, UPT ;  /* 0x000000010500b88c */ /* 0x008fe4000bf05270 */
[----:B------:R-:W-:Y:S02]  /*4f30*/  @!UP3 USHF.R.U32.HI UR4, URZ, UR9, UR4 ;  /* 0x00000009ff04b299 */ /* 0x000fe40008011604 */
[----:B------:R-:W-:Y:S02]  /*4f40*/  UIMAD.WIDE.U32 UR6, UR13, UR11, URZ ;  /* 0x0000000b0d0672a5 */ /* 0x000fe4000f8e00ff */
[----:B------:R-:W-:Y:S02]  /*4f50*/  @!UP3 USEL UR8, UR14, UR4, !UP0 ;  /* 0x000000040e08b287 */ /* 0x000fe4000c000000 */
[----:B------:R-:W-:Y:S03]  /*4f60*/  @!UP3 UISETP.NE.AND UP0, UPT, UR10, 0x1, UPT ;  /* 0x000000010a00b88c */ /* 0x000fe6000bf05270 */
[----:B------:R-:W-:Y:S02]  /*4f70*/  @!UP3 UMOV UR6, UR7 ;  /* 0x000000070006bc82 */ /* 0x000fe40008000000 */
[----:B------:R-:W2:Y:S02]  /*4f80*/  @!UP3 LDCU UR4, c[0x0][0xb20] ;  /* 0x00016400ff04b7ac */ /* 0x000ea40008000800 */
[----:B--2---:R-:W-:Y:S04]  /*4f90*/  @!UP3 USHF.R.U32.HI UR6, URZ, UR4, UR6 ;  /* 0x00000004ff06b299 */ /* 0x004fe80008011606 */
[----:B------:R-:W-:Y:S04]  /*4fa0*/  @!UP3 USEL UR6, UR13, UR6, !UP0 ;  /* 0x000000060d06b287 */ /* 0x000fe8000c000000 */
[----:B------:R-:W-:Y:S02]  /*4fb0*/  @!UP3 UIADD3 UR4, UPT, UPT, -UR8, UR6, URZ ;  /* 0x000000060804b290 */ /* 0x000fe4000fffe1ff */
[----:B------:R-:W-:Y:S02]  /*4fc0*/  @!UP3 UIADD3 UR6, UPT, UPT, UR8, -UR6, URZ ;  /* 0x800000060806b290 */ /* 0x000fe4000fffe0ff */
[----:B------:R-:W-:Y:S02]  /*4fd0*/  @!UP3 UIMAD UR14, UR4, UR5, UR14 ;  /* 0x00000005040eb2a4 */ /* 0x000fe4000f8e020e */
[----:B------:R-:W-:Y:S01]  /*4fe0*/  @!UP3 UIMAD UR13, UR6, UR10, UR13 ;  /* 0x0000000a060db2a4 */ /* 0x000fe2000f8e020d */
[----:B------:R-:W-:Y:S11]  /*4ff0*/  BRA.U UP1, `(.L_x_90) ;  /* 0x0000000101107547 */ /* 0x000ff6000b800000 */
[----:B------:R-:W-:Y:S04]  /*5000*/  MOV R6, UR54 ;  /* 0x0000003600067c02 */ /* 0x000fe80008000f00 */
[----:B------:R-:W-:Y:S04]  /*5010*/  SHF.L.U32 R6, R6, 0x1f, RZ ;  /* 0x0000001f06067819 */ /* 0x000fe800000006ff */
[----:B------:R-:W2:Y:S02]  /*5020*/  SYNCS.PHASECHK.TRANS64.TRYWAIT P2, [UR21+0x88], R6 ;  /* 0x00008806ff0075a7 */ /* 0x000ea40008041115 */
[----:B--2---:R-:W-:Y:S05]  /*5030*/  @!P2 BRA `(.L_x_91) ;  /* 0x000000740094a947 */ /* 0x004fea0003800000 */
.L_x_90:
[----:B------:R-:W-:Y:S05]  /*5040*/  @!P1 BRA `(.L_x_92) ;  /* 0x0000000000309947 */ /* 0x000fea0003800000 */
[----:B------:R-:W-:Y:S01]  /*5050*/  ISETP.NE.U32.AND P1, PT, R2, RZ, PT ;  /* 0x000000ff0200720c */ /* 0x000fe20003f25070 */
[----:B------:R-:W2:Y:S01]  /*5060*/  LDCU.64 UR4, c[0x0][0x358] ;  /* 0x00006b00ff0477ac */ /* 0x000ea20008000a00 */
[----:B------:R-:W-:Y:S02]  /*5070*/  IMAD.MOV.U32 R52, RZ, RZ, 0x1 ;  /* 0x00000001ff347424 */ /* 0x000fe400078e00ff */
[----:B------:R-:W-:Y:S11]  /*5080*/  ISETP.NE.AND.EX P1, PT, R3, RZ, PT, P1 ;  /* 0x000000ff0300720c */ /* 0x000ff60003f25310 */
[----:B------:R-:W-:Y:S02]  /*5090*/  @!UPT UIADD3 URZ, UPT, UPT, URZ, URZ, URZ ;  /* 0x000000fffffff290 */ /* 0x000fe4000fffe0ff */
[----:B------:R-:W3:Y:S01]  /*50a0*/  @P1 LDC.64 R8, c[0x0][0x888] ;  /* 0x00022200ff081b82 */ /* 0x000ee20000000a00 */
[----:B-1----:R-:W-:Y:S04]  /*50b0*/  @P1 IMAD R0, R4, UR36, RZ ;  /* 0x0000002404001c24 */ /* 0x002fe8000f8e02ff */
[----:B---3--:R-:W-:Y:S04]  /*50c0*/  @P1 IMAD.WIDE R8, R0, 0x4, R8 ;  /* 0x0000000400081825 */ /* 0x008fe800078e0208 */
[----:B------:R-:W-:Y:S01]  /*50d0*/  HFMA2 R0, -RZ, RZ, 0, 5.9604644775390625e-08 ;  /* 0x00000001ff007431 */ /* 0x000fe200000001ff */
[----:B--2--5:R2:W5:Y:S04]  /*50e0*/  @P1 LDG.E R27, desc[UR4][R8.64] ;  /* 0x00000004081b1981 */ /* 0x024568000c1e1900 */
[----:B------:R-:W-:Y:S01]  /*50f0*/  @!P1 PRMT R52, R0, 0x7610, R52 ;  /* 0x0000761000349816 */ /* 0x000fe20000000034 */
[----:B--2---:R-:W3:Y:S06]  /*5100*/  @!P1 LDC R27, c[0x0][0x880] ;  /* 0x00022000ff1b9b82 */ /* 0x004eec0000000800 */
.L_x_92:
[----:B---3-5:R-:W-:Y:S01]  /*5110*/  @!P0 FSETP.EQ.AND P1, PT, R27, RZ, PT ;  /* 0x000000ff1b00820b */ /* 0x028fe20003f22000 */
[----:B------:R-:W-:Y:S01]  /*5120*/  @!UPT UIADD3 URZ, UPT, UPT, URZ, URZ, URZ ;  /* 0x000000fffffff290 */ /* 0x000fe2000fffe0ff */
[----:B------:R-:W-:Y:S11]  /*5130*/  @!P0 BRA `(.L_x_93) ;  /* 0x0000000000188947 */ /* 0x000ff60003800000 */
[----:B------:R-:W-:Y:S02]  /*5140*/  LOP3.LUT P0, RZ, R52, 0xff, RZ, 0xc0, !PT ;  /* 0x000000ff34ff7812 */ /* 0x000fe4000780c0ff */
[----:B------:R-:W-:Y:S04]  /*5150*/  ISETP.NE.U32.AND P1, PT, R2, RZ, PT ;  /* 0x000000ff0200720c */ /* 0x000fe80003f25070 */
[----:B------:R-:W-:Y:S04]  /*5160*/  ISETP.NE.AND.EX P1, PT, R3, RZ, PT, P1 ;  /* 0x000000ff0300720c */ /* 0x000fe80003f25310 */
[----:B------:R-:W-:Y:S03]  /*5170*/  PLOP3.LUT P1, PT, P1, PT, PT, 0x8, 0x80 ;  /* 0x000000000080781c */ /* 0x000fe60000f2e170 */
[----:B------:R-:W-:Y:S11]  /*5180*/  @P0 FSETP.EQ.AND P1, PT, R27, RZ, PT ;  /* 0x000000ff1b00020b */ /* 0x000ff60003f22000 */
[----:B------:R-:W-:Y:S02]  /*5190*/  @!UPT UIADD3 URZ, UPT, UPT, URZ, URZ, URZ ;  /* 0x000000fffffff290 */ /* 0x000fe4000fffe0ff */
.L_x_93:
[----:B------:R-:W2:Y:S01]  /*51a0*/  SYNCS.PHASECHK.TRANS64.TRYWAIT P2, [UR21+0x60], R10 ;  /* 0x0000600aff0075a7 */ /* 0x000ea20008041115 */
[----:B------:R-:W-:Y:S04]  /*51b0*/  ELECT P0, URZ, PT ;  /* 0x0000000000ff782f */ /* 0x000fe80003800000 */
[----:B------:R-:W-:Y:S11]  /*51c0*/  PLOP3.LUT P1, PT, P1, P0, PT, 0xf2, 0x2f ;  /* 0x00000000002f781c */ /* 0x000ff60000f21e72 */
[----:B------:R-:W-:Y:S02]  /*51d0*/  @!UPT UIADD3 URZ, UPT, UPT, URZ, URZ, URZ ;  /* 0x000000fffffff290 */ /* 0x000fe4000fffe0ff */
[----:B------:R-:W-:Y:S05]  /*51e0*/  @!P1 IADD3 R8, P0, PT, R16, 0x580, RZ ;  /* 0x0000058010089810 */ /* 0x000fea0007f1e0ff */
[----:B-1----:R-:W-:Y:S01]  /*51f0*/  @!P1 IMAD.X R6, RZ, RZ, R17, P0 ;  /* 0x000000ffff069224 */ /* 0x002fe200000e0611 */
[----:B--2---:R-:W-:Y:S07]  /*5200*/  @!P2 BRA `(.L_x_94) ;  /* 0x000000740038a947 */ /* 0x004fee0003800000 */
.L_x_220:
[----:B------:R-:W-:Y:S01]  /*5210*/  @!P1 R2UR UR5, R8 ;  /* 0x00000000080592ca */ /* 0x000fe200000e0000 */
[----:B------:R-:W-:Y:S01]  /*5220*/  VOTEU.ALL UP0, P1 ;  /* 0x0000000000ff7886 */ /* 0x000fe20000800000 */
[----:B------:R-:W-:Y:S01]  /*5230*/  @!P1 R2UR UR4, R6 ;  /* 0x00000000060492ca */ /* 0x000fe200000e0000 */
[----:B-1----:R-:W-:Y:S01]  /*5240*/  @!P1 IMAD.MOV.U32 R0, RZ, RZ, 0x2000 ;  /* 0x00002000ff009424 */ /* 0x002fe200078e00ff */
[----:B------:R-:W-:Y:S01]  /*5250*/  UMOV UR8, 0x0 ;  /* 0x0000000000087882 */ /* 0x000fe20000000000 */
[----:B------:R-:W-:Y:S01]  /*5260*/  UMOV UR9, 0x10000000 ;  /* 0x1000000000097882 */ /* 0x000fe20000000000 */
[----:B------:R-:W-:Y:S01]  /*5270*/  @!UP0 UIADD3 UR40, UPT, UPT, UR21, 0x200, URZ ;  /* 0x0000020015288890 */ /* 0x000fe2000fffe0ff */
[----:B------:R-:W-:Y:S01]  /*5280*/  VOTEU.ALL UP0, P1 ;  /* 0x0000000000ff7886 */ /* 0x000fe20000800000 */
[----:B------:R-:W-:Y:S01]  /*5290*/  UMOV UR44, UR36 ;  /* 0x00000024002c7c82 */ /* 0x000fe20008000000 */
[----:B------:R-:W-:Y:S04]  /*52a0*/  UPRMT UR6, UR52, 0x654, UR41 ;  /* 0x0000065434067896 */ /* 0x000fe80008000029 */
[----:B------:R-:W-:Y:S02]  /*52b0*/  IMAD.U32 R8, RZ, RZ, UR5 ;  /* 0x00000005ff087e24 */ /* 0x000fe4000f8e00ff */
[----:B------:R-:W-:Y:S03]  /*52c0*/  IMAD.U32 R9, RZ, RZ, UR4 ;  /* 0x00000004ff097e24 */ /* 0x000fe6000f8e00ff */
[----:B------:R-:W-:Y:S02]  /*52d0*/  @!P1 R2UR UR4, R8 ;  /* 0x00000000080492ca */ /* 0x000fe400000e0000 */
[----:B------:R-:W-:Y:S02]  /*52e0*/  @!P1 R2UR UR5, R9 ;  /* 0x00000000090592ca */ /* 0x000fe400000e0000 */
[----:B------:R-:W-:Y:S05]  /*52f0*/  @!P1 IADD3 R8, P0, PT, R16, 0x580, RZ ;  /* 0x0000058010089810 */ /* 0x000fea0007f1e0ff */
[----:B------:R-:W-:Y:S06]  /*5300*/  @!P1 IMAD.X R6, RZ, RZ, R17, P0 ;  /* 0x000000ffff069224 */ /* 0x000fec00000e0611 */
[----:B------:R1:W-:Y:S01]  /*5310*/  @!UP0 UTMALDG.3D [UR40], [UR4], desc[UR8] ;  /* 0x00000828040085b4 */ /* 0x0003e20008011000 */
[----:B------:R1:W-:Y:S01]  /*5320*/  @!P1 SYNCS.ARRIVE.TRANS64.RED.A0TR RZ, [UR21+0x40], R0 ;  /* 0x00004000ffff99a7 */ /* 0x0003e20008300415 */
[----:B------:R-:W-:Y:S01]  /*5330*/  SYNCS.ARRIVE.TRANS64.RED.A1T0 RZ, [UR6], RZ ;  /* 0x000000ffffff79a7 */ /* 0x000fe20008100406 */
[----:B------:R-:W2:Y:S02]  /*5340*/  SYNCS.PHASECHK.TRANS64.TRYWAIT P2, [UR21+0x68], R10 ;  /* 0x0000680aff0075a7 */ /* 0x000ea40008041115 */
[----:B-12---:R-:W-:Y:S05]  /*5350*/  @!P2 BRA `(.L_x_95) ;  /* 0x0000007000fca947 */ /* 0x006fea0003800000 */
.L_x_222:
[----:B------:R-:W-:Y:S01]  /*5360*/  @!P1 R2UR UR5, R8 ;  /* 0x00000000080592ca */ /* 0x000fe200000e0000 */
[----:B------:R-:W-:Y:S01]  /*5370*/  VOTEU.ALL UP0, P1 ;  /* 0x0000000000ff7886 */ /* 0x000fe20000800000 */
[----:B------:R-:W-:Y:S01]  /*5380*/  @!P1 R2UR UR4, R6 ;  /* 0x00000000060492ca */ /* 0x000fe200000e0000 */
[----:B-1----:R-:W-:Y:S01]  /*5390*/  @!P1 IMAD.MOV.U32 R0, RZ, RZ, 0x2000 ;  /* 0x00002000ff009424 */ /* 0x002fe200078e00ff */
[----:B------:R-:W-:Y:S01]  /*53a0*/  UMOV UR8, 0x0 ;  /* 0x0000000000087882 */ /* 0x000fe20000000000 */
[----:B------:R-:W-:Y:S01]  /*53b0*/  UMOV UR9, 0x10000000 ;  /* 0x1000000000097882 */ /* 0x000fe20000000000 */
[----:B------:R-:W-:Y:S02]  /*53c0*/  @!UP0 UIADD3 UR34, UPT, UPT, UR42, 0x10, URZ ;  /* 0x000000102a228890 */ /* 0x000fe4000fffe0ff */
[----:B------:R-:W-:Y:S01]  /*53d0*/  @!UP0 UIADD3 UR32, UPT, UPT, UR21, 0x2200, URZ ;  /* 0x0000220015208890 */ /* 0x000fe2000fffe0ff */
[----:B------:R-:W-:Y:S01]  /*53e0*/  VOTEU.ALL UP0, P1 ;  /* 0x0000000000ff7886 */ /* 0x000fe20000800000 */
[----:B------:R-:W-:Y:S01]  /*53f0*/  UMOV UR35, UR43 ;  /* 0x0000002b00237c82 */ /* 0x000fe20008000000 */
[----:B------:R-:W-:Y:S02]  /*5400*/  UPRMT UR7, UR52, 0x654, UR33 ;  /* 0x0000065434077896 */ /* 0x000fe40008000021 */
        /* <DEDUP_REMOVED lines=11> */
.L_x_224:
        /* <DEDUP_REMOVED lines=10> */
[----:B------:R-:W-:Y:S02]  /*5560*/  UMOV UR28, UR36 ;  /* 0x00000024001c7c82 */ /* 0x000fe40008000000 */
[----:B------:R-:W-:Y:S01]  /*5570*/  IMAD.U32 R8, RZ, RZ, UR5 ;  /* 0x00000005ff087e24 */ /* 0x000fe2000f8e00ff */
[----:B------:R-:W-:Y:S01]  /*5580*/  UPRMT UR29, UR52, 0x654, UR25 ;  /* 0x00000654341d7896 */ /* 0x000fe20008000019 */
        /* <DEDUP_REMOVED lines=10> */
.L_x_226:
        /* <DEDUP_REMOVED lines=16> */
[----:B------:R-:W-:Y:S02]  /*5730*/  SHF.L.U32 R9, RZ, 0x1f, RZ ;  /* 0x0000001fff097819 */ /* 0x000fe400000006ff */
[----:B------:R-:W-:Y:S05]  /*5740*/  @!P1 IADD3 R8, P0, PT, R16, 0x580, RZ ;  /* 0x0000058010089810 */ /* 0x000fea0007f1e0ff */
[----:B------:R-:W-:Y:S04]  /*5750*/  @!P1 IMAD.X R6, RZ, RZ, R17, P0 ;  /* 0x000000ffff069224 */ /* 0x000fe800000e0611 */
[----:B------:R1:W-:Y:S01]  /*5760*/  @!UP0 UTMALDG.3D [UR16], [UR4], desc[UR8] ;  /* 0x00000810040085b4 */ /* 0x0003e20008011000 */
[----:B------:R1:W-:Y:S01]  /*5770*/  @!P1 SYNCS.ARRIVE.TRANS64.RED.A0TR RZ, [UR21+0x58], R0 ;  /* 0x00005800ffff99a7 */ /* 0x0003e20008300415 */
[----:B------:R-:W-:Y:S01]  /*5780*/  SYNCS.ARRIVE.TRANS64.RED.A1T0 RZ, [UR24], RZ ;  /* 0x000000ffffff79a7 */ /* 0x000fe20008100418 */
[----:B------:R-:W2:Y:S02]  /*5790*/  SYNCS.PHASECHK.TRANS64.TRYWAIT P2, [UR21+0x60], R9 ;  /* 0x00006009ff0075a7 */ /* 0x000ea40008041115 */
[----:B-12---:R-:W-:Y:S05]  /*57a0*/  @!P2 BRA `(.L_x_98) ;  /* 0x000000700030a947 */ /* 0x006fea0003800000 */
.L_x_228:
[----:B------:R-:W-:Y:S01]  /*57b0*/  @!P1 R2UR UR5, R8 ;  /* 0x00000000080592ca */ /* 0x000fe200000e0000 */
[----:B------:R-:W-:Y:S01]  /*57c0*/  VOTEU.ALL UP0, P1 ;  /* 0x0000000000ff7886 */ /* 0x000fe20000800000 */
[----:B------:R-:W-:Y:S01]  /*57d0*/  @!P1 R2UR UR4, R6 ;  /* 0x00000000060492ca */ /* 0x000fe200000e0000 */
[----:B-1----:R-:W-:Y:S01]  /*57e0*/  @!P1 IMAD.MOV.U32 R0, RZ, RZ, 0x2000 ;  /* 0x00002000ff009424 */ /* 0x002fe200078e00ff */
[----:B------:R-:W-:Y:S01]  /*57f0*/  UMOV UR18, 0x0 ;  /* 0x0000000000127882 */ /* 0x000fe20000000000 */
[----:B------:R-:W-:Y:S01]  /*5800*/  UMOV UR19, 0x10000000 ;  /* 0x1000000000137882 */ /* 0x000fe20000000000 */
[----:B------:R-:W-:Y:S01]  /*5810*/  @!UP0 UIADD3 UR10, UPT, UPT, UR42, 0x40, URZ ;  /* 0x000000402a0a8890 */ /* 0x000fe2000fffe0ff */
[----:B------:R-:W-:Y:S01]  /*5820*/  @!P1 IADD3 R8, P0, PT, R16, 0x580, RZ ;  /* 0x0000058010089810 */ /* 0x000fe20007f1e0ff */
[----:B------:R-:W-:Y:S01]  /*5830*/  @!UP0 UIADD3 UR8, UPT, UPT, UR21, 0x200, URZ ;  /* 0x0000020015088890 */ /* 0x000fe2000fffe0ff */
[----:B------:R-:W-:Y:S01]  /*5840*/  VOTEU.ALL UP0, P1 ;  /* 0x0000000000ff7886 */ /* 0x000fe20000800000 */
[----:B------:R-:W-:Y:S01]  /*5850*/  UMOV UR9, UR41 ;  /* 0x0000002900097c82 */ /* 0x000fe20008000000 */
[----:B------:R-:W-:Y:S02]  /*5860*/  UMOV UR11, UR43 ;  /* 0x0000002b000b7c82 */ /* 0x000fe40008000000 */
[----:B------:R-:W-:Y:S01]  /*5870*/  IMAD.U32 R18, RZ, RZ, UR5 ;  /* 0x00000005ff127e24 */ /* 0x000fe2000f8e00ff */
[----:B------:R-:W-:Y:S01]  /*5880*/  UMOV UR12, UR36 ;  /* 0x00000024000c7c82 */ /* 0x000fe20008000000 */
[----:B------:R-:W-:Y:S02]  /*5890*/  IMAD.U32 R19, RZ, RZ, UR4 ;  /* 0x00000004ff137e24 */ /* 0x000fe4000f8e00ff */
[----:B------:R-:W-:Y:S01]  /*58a0*/  @!P1 IMAD.X R6, RZ, RZ, R17, P0 ;  /* 0x000000ffff069224 */ /* 0x000fe200000e0611 */
[----:B------:R-:W-:Y:S02]  /*58b0*/  @!P1 R2UR UR4, R18 ;  /* 0x00000000120492ca */ /* 0x000fe400000e0000 */
[----:B------:R-:W-:Y:S11]  /*58c0*/  @!P1 R2UR UR5, R19 ;  /* 0x00000000130592ca */ /* 0x000ff600000e0000 */
[----:B------:R-:W-:Y:S02]  /*58d0*/  @!UPT UIADD3 URZ, UPT, UPT, URZ, URZ, URZ ;  /* 0x000000fffffff290 */ /* 0x000fe4000fffe0ff */
[----:B------:R1:W-:Y:S01]  /*58e0*/  @!UP0 UTMALDG.3D [UR8], [UR4], desc[UR18] ;  /* 0x00001208040085b4 */ /* 0x0003e20008011000 */
[----:B------:R1:W-:Y:S01]  /*58f0*/  @!P1 SYNCS.ARRIVE.TRANS64.RED.A0TR RZ, [UR21+0x40], R0 ;  /* 0x00004000ffff99a7 */ /* 0x0003e20008300415 */
[----:B------:R-:W-:Y:S01]  /*5900*/  SYNCS.ARRIVE.TRANS64.RED.A1T0 RZ, [UR6], RZ ;  /* 0x000000ffffff79a7 */ /* 0x000fe20008100406 */
[----:B------:R-:W2:Y:S02]  /*5910*/  SYNCS.PHASECHK.TRANS64.TRYWAIT P2, [UR21+0x68], R9 ;  /* 0x00006809ff0075a7 */ /* 0x000ea40008041115 */
[----:B-12---:R-:W-:Y:S05]  /*5920*/  @!P2 BRA `(.L_x_99) ;  /* 0x0000006c00e8a947 */ /* 0x006fea0003800000 */
.L_x_230:
        /* <DEDUP_REMOVED lines=24> */
.L_x_232:
[----:B------:R-:W-:Y:S01]  /*5ab0*/  @!P1 R2UR UR5, R8 ;  /* 0x00000000080592ca */ /* 0x000fe200000e0000 */
[----:B------:R-:W-:Y:S01]  /*5ac0*/  VOTEU.ALL UP0, P1 ;  /* 0x0000000000ff7886 */ /* 0x000fe20000800000 */
[----:B------:R-:W-:Y:S01]  /*5ad0*/  @!P1 R2UR UR4, R6 ;  /* 0x00000000060492ca */ /* 0x000fe200000e0000 */
[----:B-1----:R-:W-:Y:S01]  /*5ae0*/  @!P1 IMAD.MOV.U32 R0, RZ, RZ, 0x2000 ;  /* 0x00002000ff009424 */ /* 0x002fe200078e00ff */
[----:B------:R-:W-:Y:S01]  /*5af0*/  UMOV UR6, 0x0 ;  /* 0x0000000000067882 */ /* 0x000fe20000000000 */
[----:B------:R-:W-:Y:S01]  /*5b00*/  UMOV UR7, 0x10000000 ;  /* 0x1000000000077882 */ /* 0x000fe20000000000 */
[----:B------:R-:W-:Y:S01]  /*5b10*/  @!UP0 UIADD3 UR10, UPT, UPT, UR42, 0x60, URZ ;  /* 0x000000602a0a8890 */ /* 0x000fe2000fffe0ff */
[----:B------:R-:W-:Y:S01]  /*5b20*/  VIADD R14, R14, 0x1 ;  /* 0x000000010e0e7836 */ /* 0x000fe20000000000 */
[----:B------:R-:W-:Y:S01]  /*5b30*/  @!UP0 UIADD3 UR8, UPT, UPT, UR21, 0x4200, URZ ;  /* 0x0000420015088890 */ /* 0x000fe2000fffe0ff */
[----:B------:R-:W-:Y:S01]  /*5b40*/  VOTEU.ALL UP0, P1 ;  /* 0x0000000000ff7886 */ /* 0x000fe20000800000 */
[----:B------:R-:W-:Y:S01]  /*5b50*/  UMOV UR9, UR25 ;  /* 0x0000001900097c82 */ /* 0x000fe20008000000 */
[----:B------:R-:W-:Y:S02]  /*5b60*/  UMOV UR11, UR43 ;  /* 0x0000002b000b7c82 */ /* 0x000fe40008000000 */
[----:B------:R-:W-:Y:S01]  /*5b70*/  IMAD.U32 R18, RZ, RZ, UR5 ;  /* 0x00000005ff127e24 */ /* 0x000fe2000f8e00ff */
[----:B------:R-:W-:Y:S01]  /*5b80*/  UMOV UR12, UR36 ;  /* 0x00000024000c7c82 */ /* 0x000fe20008000000 */
[----:B------:R-:W-:Y:S03]  /*5b90*/  IMAD.U32 R19, RZ, RZ, UR4 ;  /* 0x00000004ff137e24 */ /* 0x000fe6000f8e00ff */
        /* <DEDUP_REMOVED lines=8> */
.L_x_234:
[----:B------:R-:W-:Y:S01]  /*5c20*/  @!P1 IADD3 R6, P0, PT, R16, 0x580, RZ ;  /* 0x0000058010069810 */ /* 0x000fe20007f1e0ff */
[----:B------:R-:W-:Y:S01]  /*5c30*/  VOTEU.ALL UP0, P1 ;  /* 0x0000000000ff7886 */ /* 0x000fe20000800000 */
[----:B------:R-:W-:Y:S01]  /*5c40*/  UMOV UR6, 0x0 ;  /* 0x0000000000067882 */ /* 0x000fe20000000000 */
[----:B------:R-:W-:Y:S01]  /*5c50*/  UMOV UR7, 0x10000000 ;  /* 0x1000000000077882 */ /* 0x000fe20000000000 */
[----:B------:R-:W-:Y:S01]  /*5c60*/  @!P1 R2UR UR5, R6 ;  /* 0x00000000060592ca */ /* 0x000fe200000e0000 */
[----:B-1----:R-:W-:Y:S01]  /*5c70*/  @!P1 IMAD.X R0, RZ, RZ, R17, P0 ;  /* 0x000000ffff009224 */ /* 0x002fe200000e0611 */
[----:B------:R-:W-:Y:S01]  /*5c80*/  @!UP0 UIADD3 UR10, UPT, UPT, UR42, 0x70, URZ ;  /* 0x000000702a0a8890 */ /* 0x000fe2000fffe0ff */
[----:B------:R-:W-:Y:S01]  /*5c90*/  R2UR UR18, R54 ;  /* 0x00000000361272ca */ /* 0x000fe200000e0000 */
[----:B------:R-:W-:Y:S01]  /*5ca0*/  @!UP0 UIADD3 UR8, UPT, UPT, UR21, 0x6200, URZ ;  /* 0x0000620015088890 */ /* 0x000fe2000fffe0ff */
[----:B------:R-:W-:Y:S01]  /*5cb0*/  R2UR UR16, R55 ;  /* 0x00000000371072ca */ /* 0x000fe200000e0000 */
[----:B------:R-:W-:Y:S01]  /*5cc0*/  VOTEU.ALL UP0, P1 ;  /* 0x0000000000ff7886 */ /* 0x000fe20000800000 */
[----:B------:R-:W-:Y:S01]  /*5cd0*/  @!P1 R2UR UR4, R0 ;  /* 0x00000000000492ca */ /* 0x000fe200000e0000 */
[----:B------:R-:W-:Y:S01]  /*5ce0*/  UMOV UR9, UR17 ;  /* 0x0000001100097c82 */ /* 0x000fe20008000000 */
[----:B------:R-:W-:Y:S01]  /*5cf0*/  UMOV UR11, UR43 ;  /* 0x0000002b000b7c82 */ /* 0x000fe20008000000 */
[----:B------:R-:W-:Y:S01]  /*5d00*/  UMOV UR12, UR36 ;  /* 0x00000024000c7c82 */ /* 0x000fe20008000000 */
[C---:B------:R-:W-:Y:S01]  /*5d10*/  ISETP.NE.AND P0, PT, R14.reuse, 0x2, PT ;  /* 0x000000020e00780c */ /* 0x040fe20003f05270 */
[----:B------:R-:W-:Y:S01]  /*5d20*/  UPLOP3.LUT UP1, UPT, UPT, UPT, UPT, 0x80, 0x8 ;  /* 0x000000000008789c */ /* 0x000fe20003f2f070 */
[----:B------:R-:W-:Y:S01]  /*5d30*/  IMAD.U32 R8, RZ, RZ, UR5 ;  /* 0x00000005ff087e24 */ /* 0x000fe2000f8e00ff */
[----:B------:R-:W-:Y:S01]  /*5d40*/  UMOV UR36, UR30 ;  /* 0x0000001e00247c82 */ /* 0x000fe20008000000 */
[----:B------:R-:W-:Y:S01]  /*5d50*/  SEL R0, RZ, 0x1, P0 ;  /* 0x00000001ff007807 */ /* 0x000fe20000000000 */
[----:B------:R-:W-:Y:S01]  /*5d60*/  UIADD3 UR20, UPT, UPT, UR13, UR18, URZ ;  /* 0x000000120d147290 */ /* 0x000fe2000fffe0ff */
[----:B------:R-:W-:Y:S01]  /*5d70*/  SEL R14, R14, RZ, P0 ;  /* 0x000000ff0e0e7207 */ /* 0x000fe20000000000 */
[----:B------:R-:W-:Y:S01]  /*5d80*/  UIADD3 UR16, UPT, UPT, UR14, UR16, URZ ;  /* 0x000000100e107290 */ /* 0x000fe2000fffe0ff */
[----:B------:R-:W-:Y:S01]  /*5d90*/  LOP3.LUT R13, R13, R0, RZ, 0x3c, !PT ;  /* 0x000000000d0d7212 */ /* 0x000fe200078e3cff */
[----:B------:R-:W-:Y:S01]  /*5da0*/  IMAD.U32 R9, RZ, RZ, UR4 ;  /* 0x00000004ff097e24 */ /* 0x000fe2000f8e00ff */
[----:B------:R-:W-:Y:S04]  /*5db0*/  @!P1 R2UR UR4, R8 ;  /* 0x00000000080492ca */ /* 0x000fe800000e0000 */
[----:B------:R-:W-:Y:S11]  /*5dc0*/  @!P1 R2UR UR5, R9 ;  /* 0x00000000090592ca */ /* 0x000ff600000e0000 */
[----:B------:R-:W-:Y:S02]  /*5dd0*/  @!UPT UIADD3 URZ, UPT, UPT, URZ, URZ, URZ ;  /* 0x000000fffffff290 */ /* 0x000fe4000fffe0ff */
[----:B------:R2:W-:Y:S01]  /*5de0*/  @!UP0 UTMALDG.3D [UR8], [UR4], desc[UR6] ;  /* 0x00000608040085b4 */ /* 0x0005e20008011000 */
[----:B------:R2:W-:Y:S01]  /*5df0*/  @!P1 SYNCS.ARRIVE.TRANS64.RED.A0TR RZ, [UR21+0x58], R7 ;  /* 0x00005807ffff99a7 */ /* 0x0005e20008300415 */
[----:B------:R-:W-:Y:S01]  /*5e00*/  SYNCS.ARRIVE.TRANS64.RED.A1T0 RZ, [UR24], RZ ;  /* 0x000000ffffff79a7 */ /* 0x000fe20008100418 */
[----:B------:R-:W-:Y:S05]  /*5e10*/  BRA.U UP2, `(.L_x_102) ;  /* 0xffffffe902f07547 */ /* 0x000fea000b83ffff */
[----:B------:R-:W1:Y:S02]  /*5e20*/  SYNCS.PHASECHK.TRANS64.TRYWAIT P0, [UR21+0x60], R10 ;  /* 0x0000600aff0075a7 */ /* 0x000e640008001115 */
[----:B-1----:R-:W-:Y:S05]  /*5e30*/  @!P0 BRA `(.L_x_103) ;  /* 0x0000006800ec8947 */ /* 0x002fea0003800000 */
.L_x_236:
[----:B------:R-:W3:Y:S02]  /*5e40*/  SYNCS.PHASECHK.TRANS64.TRYWAIT P0, [UR21+0x68], R10 ;  /* 0x0000680aff0075a7 */ /* 0x000ee40008001115 */
[----:B---3--:R-:W-:Y:S05]  /*5e50*/  @!P0 BRA `(.L_x_104) ;  /* 0x0000006800fc8947 */ /* 0x008fea0003800000 */
.L_x_238:
[----:B------:R-:W3:Y:S01]  /*5e60*/  SYNCS.PHASECHK.TRANS64.TRYWAIT P0, [UR21+0x70], R10 ;  /* 0x0000700aff0075a7 */ /* 0x000ee20008001115 */
[----:B-1----:R-:W-:Y:S01]  /*5e70*/  HFMA2 R0, -RZ, RZ, 0, 5.9604644775390625e-08 ;  /* 0x00000001ff007431 */ /* 0x002fe200000001ff */
[----:B---3--:R-:W-:Y:S06]  /*5e80*/  @!P0 BRA `(.L_x_105) ;  /* 0x0000006c00088947 */ /* 0x008fec0003800000 */
.L_x_240:
[----:B-1----:R-:W-:Y:S02]  /*5e90*/  MOV R2, UR21 ;  /* 0x0000001500027c02 */ /* 0x002fe40008000f00 */
[----:B------:R-:W-:-:S07]  /*5ea0*/  SHF.L.U32 R0, R0, 0x1f, RZ ;  /* 0x0000001f00007819 */ /* 0x000fce00000006ff */
.L_x_106:
[----:B-1----:R1:W3:Y:S02]  /*5eb0*/  SYNCS.PHASECHK.TRANS64.TRYWAIT P0, [R2+URZ+0x78], R0 ;  /* 0x00007800020075a7 */ /* 0x0022e400080011ff */
[----:B---3--:R-:W-:Y:S05]  /*5ec0*/  @!P0 NANOSLEEP.SYNCS 0x989680 ;  /* 0x009896800000895d */ /* 0x008fea0003900000 */
[----:B------:R-:W3:Y:S02]  /*5ed0*/  @!P0 SYNCS.PHASECHK.TRANS64 P0, [R2+URZ+0x78], R0 ;  /* 0x00007800020085a7 */ /* 0x000ee400080010ff */
[----:B--23--:R-:W-:Y:S05]  /*5ee0*/  @P0 EXIT ;  /* 0x000000000000094d */ /* 0x00cfea0003800000 */
[----:B------:R-:W-:Y:S05]  /*5ef0*/  BRA `(.L_x_106) ;  /* 0xfffffffc00ec7947 */ /* 0x000fea000383ffff */
.L_x_87:
[----:B------:R-:W-:-:S06]  /*5f00*/  UISETP.GE.AND UP0, UPT, UR18, 0x4, UPT ;  /* 0x000000041200788c */ /* 0x000fcc000bf06270 */
[----:B------:R-:W-:-:S13]  /*5f10*/  PLOP3.LUT P0, PT, PT, PT, UP0, 0x80, 0x8 ;  /* 0x000000000008781c */ /* 0x000fda0003f0f008 */
[----:B------:R-:W-:Y:S05]  /*5f20*/  @!P0 EXIT ;  /* 0x000000000000894d */ /* 0x000fea0003800000 */
[----:B------:R-:W-:Y:S01]  /*5f30*/  BAR.SYNC.DEFER_BLOCKING 0x6, 0xa0 ;  /* 0x0182800000007b1d */ /* 0x000fe20000010000 */
[C---:B------:R-:W-:Y:S01]  /*5f40*/  IMAD.SHL.U32 R2, R66.reuse, 0x10, RZ ;  /* 0x0000001042027824 */ /* 0x040fe200078e00ff */
[C---:B------:R-:W-:Y:S01]  /*5f50*/  SHF.L.U32 R23, R66.reuse, 0x10, RZ ;  /* 0x0000001042177819 */ /* 0x040fe200000006ff */
[C---:B------:R-:W-:Y:S01]  /*5f60*/  IMAD.SHL.U32 R65, R66.reuse, 0x2, RZ ;  /* 0x0000000242417824 */ /* 0x040fe200078e00ff */
[----:B------:R-:W-:Y:S01]  /*5f70*/  LOP3.LUT R67, R66, 0x60, RZ, 0xc0, !PT ;  /* 0x0000006042437812 */ /* 0x000fe200078ec0ff */
[----:B------:R-:W-:Y:S01]  /*5f80*/  HFMA2 R61, -RZ, RZ, 0, 0 ;  /* 0x00000000ff3d7431 */ /* 0x000fe200000001ff */
[----:B------:R-:W-:Y:S02]  /*5f90*/  UMOV UR43, 0x400 ;  /* 0x00000400002b7882 */ /* 0x000fe40000000000 */
[----:B------:R-:W1:Y:S01]  /*5fa0*/  LDC.64 R50, c[0x0][0x8b0] ;  /* 0x00022c00ff327b82 */ /* 0x000e620000000a00 */
[----:B------:R-:W-:Y:S01]  /*5fb0*/  ULEA UR43, UR52, UR43, 0x18 ;  /* 0x0000002b342b7291 */ /* 0x000fe2000f8ec0ff */
[----:B------:R-:W-:Y:S01]  /*5fc0*/  LOP3.LUT R3, R2, 0x60, RZ, 0xc0, !PT ;  /* 0x0000006002037812 */ /* 0x000fe200078ec0ff */
[----:B------:R-:W2:Y:S01]  /*5fd0*/  LDCU.64 UR6, c[0x0][0x890] ;  /* 0x00011200ff0677ac */ /* 0x000ea20008000a00 */
[C---:B------:R-:W-:Y:S01]  /*5fe0*/  LOP3.LUT R64, R66.reuse, 0x2, RZ, 0xc0, !PT ;  /* 0x0000000242407812 */ /* 0x040fe200078ec0ff */
[----:B------:R-:W-:Y:S01]  /*5ff0*/  IMAD.MOV.U32 R22, RZ, RZ, RZ ;  /* 0x000000ffff167224 */ /* 0x000fe200078e00ff */
[----:B------:R-:W-:Y:S01]  /*6000*/  LOP3.LUT R65, R3, 0xc, R65, 0xf8, !PT ;  /* 0x0000000c03417812 */ /* 0x000fe200078ef841 */
[----:B------:R-:W-:Y:S01]  /*6010*/  UIADD3 UR4, UPT, UPT, UR43, 0x200, URZ ;  /* 0x000002002b047890 */ /* 0x000fe2000fffe0ff */
[----:B------:R-:W3:Y:S01]  /*6020*/  LDC.64 R48, c[0x0][0x8a8] ;  /* 0x00022a00ff307b82 */ /* 0x000ee20000000a00 */
[----:B------:R-:W-:Y:S01]  /*6030*/  LOP3.LUT R23, R23, 0x600000, RZ, 0xc0, !PT ;  /* 0x0060000017177812 */ /* 0x000fe200078ec0ff */
[----:B------:R-:W-:Y:S01]  /*6040*/  IMAD.MOV.U32 R59, RZ, RZ, RZ ;  /* 0x000000ffff3b7224 */ /* 0x000fe200078e00ff */
[----:B------:R-:W-:Y:S01]  /*6050*/  LOP3.LUT R65, R65, 0x790, R2, 0xf8, !PT ;  /* 0x0000079041417812 */ /* 0x000fe200078ef802 */
[----:B------:R-:W4:Y:S01]  /*6060*/  LDCU UR63, c[0x0][0x370] ;  /* 0x00006e00ff3f77ac */ /* 0x000f220008000800 */
[----:B------:R-:W-:Y:S01]  /*6070*/  IMAD.U32 R57, RZ, RZ, UR4 ;  /* 0x00000004ff397e24 */ /* 0x000fe2000f8e00ff */
[----:B------:R-:W-:-:S02]  /*6080*/  LOP3.LUT R66, R66, 0x4, RZ, 0xc0, !PT ;  /* 0x0000000442427812 */ /* 0x000fc400078ec0ff */
[----:B------:R-:W-:Y:S01]  /*6090*/  MOV R62, RZ ;  /* 0x000000ff003e7202 */ /* 0x000fe20000000f00 */
[----:B------:R-:W4:Y:S01]  /*60a0*/  LDS R0, [UR43+0x140] ;  /* 0x0001402bff007984 */ /* 0x000f220008000800 */
[----:B------:R-:W-:Y:S01]  /*60b0*/  LEA R65, R65, R57, 0x2 ;  /* 0x0000003941417211 */ /* 0x000fe200078e10ff */
[----:B------:R-:W1:Y:S01]  /*60c0*/  LDCU.64 UR54, c[0x0][0x348] ;  /* 0x00006900ff3677ac */ /* 0x000e620008000a00 */
[----:B--2---:R-:W-:Y:S01]  /*60d0*/  IMAD.U32 R69, RZ, RZ, UR6 ;  /* 0x00000006ff457e24 */ /* 0x004fe2000f8e00ff */
[----:B------:R-:W-:Y:S02]  /*60e0*/  MOV R68, UR7 ;  /* 0x0000000700447c02 */ /* 0x000fe40008000f00 */
[--C-:B------:R-:W-:Y:S01]  /*60f0*/  IMAD R64, R64, -0x10, R65.reuse ;  /* 0xfffffff040407824 */ /* 0x100fe200078e0241 */
[----:B------:R-:W2:Y:S01]  /*6100*/  LDCU UR42, c[0x0][0xb0c] ;  /* 0x00016180ff2a77ac */ /* 0x000ea20008000800 */
[----:B------:R-:W-:Y:S01]  /*6110*/  IMAD R63, R66, -0x10, R65 ;  /* 0xfffffff0423f7824 */ /* 0x000fe200078e0241 */
[----:B------:R-:W1:Y:S01]  /*6120*/  LDCU UR39, c[0x0][0xb30] ;  /* 0x00016600ff2777ac */ /* 0x000e620008000800 */
[----:B------:R-:W1:Y:S01]  /*6130*/  LDCU.64 UR60, c[0x0][0x888] ;  /* 0x00011100ff3c77ac */ /* 0x000e620008000a00 */
[----:B------:R-:W1:Y:S01]  /*6140*/  LDCU.64 UR40, c[0x0][0xb28] ;  /* 0x00016500ff2877ac */ /* 0x000e620008000a00 */
[----:B------:R-:W1:Y:S01]  /*6150*/  LDCU.128 UR56, c[0x0][0xb10] ;  /* 0x00016200ff3877ac */ /* 0x000e620008000c00 */
[----:B------:R-:W1:Y:S01]  /*6160*/  LDCU UR62, c[0x0][0x374] ;  /* 0x00006e80ff3e77ac */ /* 0x000e620008000800 */
[----:B------:R-:W-:Y:S01]  /*6170*/  UMOV UR53, URZ ;  /* 0x000000ff00357c82 */ /* 0x000fe20008000000 */
[----:B------:R-:W-:Y:S01]  /*6180*/  UMOV UR47, URZ ;  /* 0x000000ff002f7c82 */ /* 0x000fe20008000000 */
[----:B-1234-:R-:W-:-:S07]  /*6190*/  IMAD.IADD R23, R0, 0x1, R23 ;  /* 0x0000000100177824 */ /* 0x01efce00078e0217 */
.L_x_182:
[----:B------:R-:W-:Y:S02]  /*61a0*/  LEA R0, R59, UR43, 0x3 ;  /* 0x0000002b3b007c11 */ /* 0x000fe4000f8e18ff */
[----:B------:R-:W-:Y:S02]  /*61b0*/  SHF.L.U32 R2, R61, 0x1f, RZ ;  /* 0x0000001f3d027819 */ /* 0x000fe400000006ff */
[----:B-1----:R-:W-:Y:S02]  /*61c0*/  LEA R4, R59, UR43, 0x4 ;  /* 0x0000002b3b047c11 */ /* 0x002fe4000f8e20ff */
[----:B------:R-:W1:Y:S02]  /*61d0*/  SYNCS.PHASECHK.TRANS64.TRYWAIT P0, [R0+URZ+0x90], R2 ;  /* 0x00009002000075a7 */ /* 0x000e6400080011ff */
[----:B-1-3--:R-:W-:Y:S05]  /*61e0*/  @!P0 BRA `(.L_x_107) ;  /* 0x0000006800488947 */ /* 0x00afea0003800000 */
.L_x_241:
[----:B------:R-:W-:Y:S01]  /*61f0*/  R2UR UR7, R70 ;  /* 0x00000000460772ca */ /* 0x000fe200000e0000 */
[----:B------:R-:W2:Y:S01]  /*6200*/  LDS.128 R4, [R4+0x120] ;  /* 0x0001200004047984 */ /* 0x000ea20000000c00 */
[----:B-1----:R-:W-:Y:S01]  /*6210*/  VIADD R0, R0, 0xa0 ;  /* 0x000000a000007836 */ /* 0x002fe20000000000 */
[----:B------:R-:W-:Y:S04]  /*6220*/  UISETP.GE.AND UP0, UPT, UR45, 0x1, UPT ;  /* 0x000000012d00788c */ /* 0x000fe8000bf06270 */
[----:B------:R-:W-:Y:S01]  /*6230*/  PRMT R0, RZ, 0x654, R0 ;  /* 0x00000654ff007816 */ /* 0x000fe20000000000 */
[----:B------:R-:W-:Y:S01]  /*6240*/  @!PT LDS RZ, [RZ] ;  /* 0x00000000fffff984 */ /* 0x000fe20000000800 */
[----:B------:R-:W-:Y:S01]  /*6250*/  @!PT LDS RZ, [RZ] ;  /* 0x00000000fffff984 */ /* 0x000fe20000000800 */
[----:B------:R-:W-:Y:S01]  /*6260*/  @!PT LDS RZ, [RZ] ;  /* 0x00000000fffff984 */ /* 0x000fe20000000800 */
[----:B------:R-:W-:Y:S01]  /*6270*/  @!PT LDS RZ, [RZ] ;  /* 0x00000000fffff984 */ /* 0x000fe20000000800 */
[----:B------:R1:W-:Y:S06]  /*6280*/  MEMBAR.ALL.CTA ;  /* 0x0000000000007992 */ /* 0x0003ec0000008000 */
[----:B-1----:R-:W1:Y:S02]  /*6290*/  FENCE.VIEW.ASYNC.S ;  /* 0x00000000000073c6 */ /* 0x002e640000000000 */
[----:B-1----:R1:W-:Y:S01]  /*62a0*/  SYNCS.ARRIVE.TRANS64.RED.A1T0 RZ, [R0+URZ], RZ ;  /* 0x000000ff00ff79a7 */ /* 0x0023e200081004ff */
[----:B--2---:R-:W-:Y:S11]  /*62b0*/  LOP3.LUT P0, RZ, R6, 0x1, RZ, 0xc0, !PT ;  /* 0x0000000106ff7812 */ /* 0x004ff6000780c0ff */
[----:B------:R-:W-:Y:S02]  /*62c0*/  @!UPT UIADD3 URZ, UPT, UPT, URZ, URZ, URZ ;  /* 0x000000fffffff290 */ /* 0x000fe4000fffe0ff */
[----:B------:R-:W-:Y:S01]  /*62d0*/  VOTEU.ANY UP1, P0 ;  /* 0x0000000000ff7886 */ /* 0x000fe20000020100 */
[----:B------:R-:W-:Y:S01]  /*62e0*/  PLOP3.LUT P0, PT, PT, PT, UP1, 0x80, 0x8 ;  /* 0x000000000008781c */ /* 0x000fe20003f0f018 */
[----:B------:R-:W-:Y:S06]  /*62f0*/  UP2UR UR4, UPR, URZ, 0x2 ;  /* 0x00000002ff047883 */ /* 0x000fec0008000000 */
[----:B------:R-:W-:Y:S06]  /*6300*/  IMAD.U32 R71, RZ, RZ, UR4 ;  /* 0x00000004ff477e24 */ /* 0x000fec000f8e00ff */
[----:B------:R-:W-:Y:S02]  /*6310*/  @P0 SHF.R.U32.HI R2, RZ, 0x10, R5 ;  /* 0x00000010ff020819 */ /* 0x000fe40000011605 */
[----:B------:R-:W-:Y:S02]  /*6320*/  @P0 MOV R3, R4 ;  /* 0x0000000400030202 */ /* 0x000fe40000000f00 */
[----:B------:R-:W-:Y:S02]  /*6330*/  @P0 R2UR UR4, R2 ;  /* 0x00000000020402ca */ /* 0x000fe400000e0000 */
[----:B------:R-:W-:Y:S02]  /*6340*/  @P0 LOP3.LUT R4, R5, 0xffff, RZ, 0xc0, !PT ;  /* 0x0000ffff05040812 */ /* 0x000fe400078ec0ff */
[----:B------:R-:W-:Y:S02]  /*6350*/  @P0 R2UR UR6, R3 ;  /* 0x00000000030602ca */ /* 0x000fe400000e0000 */
[----:B------:R-:W-:Y:S07]  /*6360*/  @P0 R2UR UR5, R4 ;  /* 0x00000000040502ca */ /* 0x000fee00000e0000 */
[----:B------:R-:W-:Y:S02]  /*6370*/  @UP1 UMOV UR7, UR4 ;  /* 0x0000000400071c82 */ /* 0x000fe40008000000 */
[----:B------:R-:W-:Y:S02]  /*6380*/  IMAD.U32 R70, RZ, RZ, UR7 ;  /* 0x00000007ff467e24 */ /* 0x000fe4000f8e00ff */
[----:B------:R-:W-:Y:S02]  /*6390*/  @UP1 UMOV UR38, UR6 ;  /* 0x0000000600261c82 */ /* 0x000fe40008000000 */
[----:B------:R-:W-:Y:S01]  /*63a0*/  @UP1 UMOV UR37, UR5 ;  /* 0x0000000500251c82 */ /* 0x000fe20008000000 */
[----:B-1----:R-:W-:Y:S05]  /*63b0*/  BRA.U !UP0, `(.L_x_108) ;  /* 0x0000000108cc7547 */ /* 0x002fea000b800000 */
[----:B------:R-:W1:Y:S01]  /*63c0*/  LDCU UR12, c[0x0][0xb20] ;  /* 0x00016400ff0c77ac */ /* 0x000e620008000800 */
[----:B------:R-:W-:Y:S02]  /*63d0*/  UIMAD.WIDE.U32 UR4, UR62, UR59, URZ ;  /* 0x0000003b3e0472a5 */ /* 0x000fe4000f8e00ff */
[----:B------:R-:W-:Y:S02]  /*63e0*/  UIMAD.WIDE.U32 UR6, UR63, UR56, URZ ;  /* 0x000000383f0672a5 */ /* 0x000fe4000f8e00ff */
[----:B------:R-:W-:Y:S02]  /*63f0*/  UISETP.NE.AND UP0, UPT, UR58, 0x1, UPT ;  /* 0x000000013a00788c */ /* 0x000fe4000bf05270 */
[----:B------:R-:W-:Y:S02]  /*6400*/  UIMAD.WIDE.U32 UR8, UR37, UR59, URZ ;  /* 0x0000003b250872a5 */ /* 0x000fe4000f8e00ff */
[----:B------:R-:W-:Y:S02]  /*6410*/  UIMAD.WIDE.U32 UR10, UR38, UR56, URZ ;  /* 0x00000038260a72a5 */ /* 0x000fe4000f8e00ff */
[----:B------:R-:W-:Y:S02]  /*6420*/  UISETP.NE.AND UP1, UPT, UR42, 0x1, UPT ;  /* 0x000000012a00788c */ /* 0x000fe4000bf25270 */
[----:B------:R-:W-:Y:S01]  /*6430*/  UISETP.NE.AND UP2, UPT, UR45, 0x1, UPT ;  /* 0x000000012d00788c */ /* 0x000fe2000bf45270 */
[----:B------:R-:W-:Y:S02]  /*6440*/  UMOV UR4, UR5 ;  /* 0x0000000500047c82 */ /* 0x000fe40008000000 */
[----:B-1----:R-:W-:Y:S03]  /*6450*/  USHF.R.U32.HI UR5, URZ, UR12, UR4 ;  /* 0x0000000cff057299 */ /* 0x002fe60008011604 */
[----:B------:R-:W-:Y:S02]  /*6460*/  UMOV UR4, UR7 ;  /* 0x0000000700047c82 */ /* 0x000fe40008000000 */
[----:B------:R-:W-:Y:S02]  /*6470*/  USHF.R.U32.HI UR7, URZ, UR57, UR4 ;  /* 0x00000039ff077299 */ /* 0x000fe40008011604 */
[----:B------:R-:W-:Y:S02]  /*6480*/  USEL UR4, UR62, UR5, !UP0 ;  /* 0x000000053e047287 */ /* 0x000fe4000c000000 */
[----:B------:R-:W-:Y:S01]  /*6490*/  USEL UR7, UR63, UR7, !UP1 ;  /* 0x000000073f077287 */ /* 0x000fe2000c800000 */
[----:B------:R-:W-:Y:S01]  /*64a0*/  UMOV UR5, UR9 ;  /* 0x0000000900057c82 */ /* 0x000fe20008000000 */
[----:B------:R-:W-:Y:S02]  /*64b0*/  UIMAD.WIDE.U32 UR8, UR4, UR40, URZ ;  /* 0x00000028040872a5 */ /* 0x000fe4000f8e00ff */
[----:B------:R-:W-:Y:S03]  /*64c0*/  USHF.R.U32.HI UR6, URZ, UR12, UR5 ;  /* 0x0000000cff067299 */ /* 0x000fe60008011605 */
[----:B------:R-:W-:Y:S01]  /*64d0*/  UMOV UR5, UR11 ;  /* 0x0000000b00057c82 */ /* 0x000fe20008000000 */
[----:B------:R-:W-:Y:S02]  /*64e0*/  UIMAD.WIDE.U32 UR10, UR7, UR40, URZ ;  /* 0x00000028070a72a5 */ /* 0x000fe4000f8e00ff */
[----:B------:R-:W-:Y:S02]  /*64f0*/  USHF.R.U32.HI UR12, URZ, UR57, UR5 ;  /* 0x00000039ff0c7299 */ /* 0x000fe40008011605 */
[----:B------:R-:W-:Y:S01]  /*6500*/  USEL UR6, UR37, UR6, !UP0 ;  /* 0x0000000625067287 */ /* 0x000fe2000c000000 */
[----:B------:R-:W-:Y:S02]  /*6510*/  UMOV UR5, UR9 ;  /* 0x0000000900057c82 */ /* 0x000fe40008000000 */
[----:B------:R-:W-:Y:S01]  /*6520*/  UMOV UR10, UR11 ;  /* 0x0000000b000a7c82 */ /* 0x000fe20008000000 */
[----:B------:R-:W-:Y:S02]  /*6530*/  @UP2 USHF.R.U32.HI UR4, URZ, UR41, UR5 ;  /* 0x00000029ff042299 */ /* 0x000fe40008011605 */
[----:B------:R-:W-:Y:S02]  /*6540*/  @UP2 USHF.R.U32.HI UR7, URZ, UR41, UR10 ;  /* 0x00000029ff072299 */ /* 0x000fe4000801160a */
[----:B------:R-:W-:Y:S02]  /*6550*/  UIMAD UR4, UR45, UR4, URZ ;  /* 0x000000042d0472a4 */ /* 0x000fe4000f8e02ff */
        /* <DEDUP_REMOVED lines=8> */
[----:B------:R-:W-:Y:S02]  /*65e0*/  USEL UR11, UR6, UR4, !UP2 ;  /* 0x00000004060b7287 */ /* 0x000fe4000d000000 */
[----:B------:R-:W-:Y:S02]  /*65f0*/  UIADD3 UR8, UPT, UPT, -UR5, URZ, URZ ;  /* 0x000000ff05087290 */ /* 0x000fe4000fffe1ff */
[----:B------:R-:W-:Y:S01]  /*6600*/  UIADD3 UR10, UPT, UPT, -UR11, URZ, URZ ;  /* 0x000000ff0b0a7290 */ /* 0x000fe2000fffe1ff */
[----:B------:R-:W-:Y:S01]  /*6610*/  @!UP0 UMOV UR4, UR9 ;  /* 0x0000000900048c82 */ /* 0x000fe20008000000 */
[----:B------:R-:W-:Y:S02]  /*6620*/  UIADD3 UR9, UPT, UPT, -UR6, URZ, URZ ;  /* 0x000000ff06097290 */ /* 0x000fe4000fffe1ff */
[----:B------:R-:W-:Y:S02]  /*6630*/  @!UP0 USHF.R.U32.HI UR4, URZ, UR41, UR4 ;  /* 0x00000029ff048299 */ /* 0x000fe40008011604 */
[----:B------:R-:W-:Y:S02]  /*6640*/  UIMAD UR10, UR45, UR10, UR6 ;  /* 0x0000000a2d0a72a4 */ /* 0x000fe4000f8e0206 */
[----:B------:R-:W-:Y:S04]  /*6650*/  @!UP0 USEL UR4, UR5, UR4, !UP2 ;  /* 0x0000000405048287 */ /* 0x000fe8000d000000 */
[----:B------:R-:W-:Y:S02]  /*6660*/  @!UP0 UIMAD UR10, UR7, UR10, UR4 ;  /* 0x0000000a070a82a4 */ /* 0x000fe4000f8e0204 */
[----:B------:R-:W-:Y:S02]  /*6670*/  @!UP0 UIADD3 UR11, UPT, UPT, UR11, -UR4, URZ ;  /* 0x800000040b0b8290 */ /* 0x000fe4000fffe0ff */
[----:B------:R-:W-:Y:S02]  /*6680*/  UIMAD UR7, UR42, UR8, UR38 ;  /* 0x000000082a0772a4 */ /* 0x000fe4000f8e0226 */
[----:B------:R-:W-:Y:S02]  /*6690*/  @!UP0 UIMAD UR6, UR11, UR45, UR5 ;  /* 0x0000002d0b0682a4 */ /* 0x000fe4000f8e0205 */
[----:B------:R-:W-:Y:S01]  /*66a0*/  UIMAD UR4, UR58, UR9, UR37 ;  /* 0x000000093a0472a4 */ /* 0x000fe2000f8e0225 */
[----:B------:R-:W-:Y:S02]  /*66b0*/  @!UP0 UMOV UR5, UR10 ;  /* 0x0000000a00058c82 */ /* 0x000fe40008000000 */
[----:B------:R-:W-:Y:S02]  /*66c0*/  UIMAD UR38, UR5, UR42, UR7 ;  /* 0x0000002a052672a4 */ /* 0x000fe4000f8e0207 */
[----:B------:R-:W-:Y:S11]  /*66d0*/  UIMAD UR37, UR6, UR58, UR4 ;  /* 0x0000003a062572a4 */ /* 0x000ff6000f8e0204 */
[----:B------:R-:W-:Y:S01]  /*66e0*/  @!UPT UIADD3 URZ, UPT, UPT, URZ, URZ, URZ ;  /* 0x000000fffffff290 */ /* 0x000fe2000fffe0ff */
.L_x_108:
[----:B------:R-:W-:Y:S01]  /*66f0*/  UISETP.NE.AND UP0, UPT, UR39, 0x1, UPT ;  /* 0x000000012700788c */ /* 0x000fe2000bf05270 */
[----:B------:R-:W-:Y:S01]  /*6700*/  LOP3.LUT P0, RZ, R57, 0x1b0, RZ, 0xc0, !PT ;  /* 0x000001b039ff7812 */ /* 0x000fe2000780c0ff */
[----:B------:R-:W-:Y:S01]  /*6710*/  USHF.L.U32 UR50, UR16, 0x7, URZ ;  /* 0x0000000710327899 */ /* 0x000fe200080006ff */
[----:B------:R-:W-:Y:S01]  /*6720*/  BSSY.RECONVERGENT B6, `(.L_x_109) ;  /* 0x0000034000067945 */ /* 0x000fe20003800200 */
[----:B------:R-:W-:Y:S01]  /*6730*/  USHF.L.U32 UR49, UR20, 0x7, URZ ;  /* 0x0000000714317899 */ /* 0x000fe200080006ff */
[----:B------:R-:W-:Y:S06]  /*6740*/  IADD3 R59, PT, PT, R59, 0x1, RZ ;  /* 0x000000013b3b7810 */ /* 0x000fec0007ffe0ff */
[----:B------:R-:W1:Y:S01]  /*6750*/  @!UP0 LDCU.128 UR12, c[0x0][0xb10] ;  /* 0x00016200ff0c87ac */ /* 0x000e620008000c00 */
[----:B------:R-:W2:Y:S01]  /*6760*/  @!UP0 LDCU UR5, c[0x0][0xb0c] ;  /* 0x00016180ff0587ac */ /* 0x000ea20008000800 */
[----:B------:R-:W3:Y:S01]  /*6770*/  @!UP0 LDCU UR10, c[0x0][0xb20] ;  /* 0x00016400ff0a87ac */ /* 0x000ee20008000800 */
[----:B-1----:R-:W-:Y:S02]  /*6780*/  UIMAD.WIDE.U32 UR8, UR38, UR12, URZ ;  /* 0x0000000c260872a5 */ /* 0x002fe4000f8e00ff */
[----:B------:R-:W-:Y:S02]  /*6790*/  UIMAD.WIDE.U32 UR6, UR37, UR15, URZ ;  /* 0x0000000f250672a5 */ /* 0x000fe4000f8e00ff */
[----:B------:R-:W-:Y:S03]  /*67a0*/  @!UP0 UISETP.NE.AND UP1, UPT, UR14, 0x1, UPT ;  /* 0x000000010e00888c */ /* 0x000fe6000bf25270 */
[----:B------:R-:W-:Y:S01]  /*67b0*/  @!UP0 UMOV UR4, UR9 ;  /* 0x0000000900048c82 */ /* 0x000fe20008000000 */
[----:B--2---:R-:W-:Y:S02]  /*67c0*/  @!UP0 UISETP.NE.AND UP2, UPT, UR5, 0x1, UPT ;  /* 0x000000010500888c */ /* 0x004fe4000bf45270 */
[----:B------:R-:W-:Y:S01]  /*67d0*/  @!UP0 USHF.R.U32.HI UR4, URZ, UR13, UR4 ;  /* 0x0000000dff048299 */ /* 0x000fe20008011604 */
[----:B------:R-:W-:Y:S02]  /*67e0*/  @!UP0 UMOV UR6, UR7 ;  /* 0x0000000700068c82 */ /* 0x000fe40008000000 */
[----:B---3--:R-:W-:Y:S02]  /*67f0*/  @!UP0 USHF.R.U32.HI UR6, URZ, UR10, UR6 ;  /* 0x0000000aff068299 */ /* 0x008fe40008011606 */
[----:B------:R-:W-:Y:S02]  /*6800*/  @!UP0 USEL UR7, UR38, UR4, !UP2 ;  /* 0x0000000426078287 */ /* 0x000fe4000d000000 */
[----:B------:R-:W-:Y:S04]  /*6810*/  @!UP0 USEL UR6, UR37, UR6, !UP1 ;  /* 0x0000000625068287 */ /* 0x000fe8000c800000 */
[----:B------:R-:W-:Y:S02]  /*6820*/  @!UP0 UIADD3 UR4, UPT, UPT, -UR7, UR6, URZ ;  /* 0x0000000607048290 */ /* 0x000fe4000fffe1ff */
[----:B------:R-:W-:Y:S02]  /*6830*/  @!UP0 UIADD3 UR6, UPT, UPT, UR7, -UR6, URZ ;  /* 0x8000000607068290 */ /* 0x000fe4000fffe0ff */
[----:B------:R-:W-:Y:S02]  /*6840*/  @!UP0 UIMAD UR38, UR4, UR5, UR38 ;  /* 0x00000005042682a4 */ /* 0x000fe4000f8e0226 */
[----:B------:R-:W-:Y:S01]  /*6850*/  @!UP0 UIMAD UR37, UR6, UR14, UR37 ;  /* 0x0000000e062582a4 */ /* 0x000fe2000f8e0225 */
[----:B------:R-:W-:Y:S11]  /*6860*/  @!P0 BRA `(.L_x_110) ;  /* 0x00000000007c8947 */ /* 0x000ff60003800000 */
[----:B------:R-:W1:Y:S01]  /*6870*/  LDCU.64 UR8, c[0x4][0x80] ;  /* 0x01001000ff0877ac */ /* 0x000e620008000a00 */
[----:B------:R-:W-:Y:S01]  /*6880*/  MOV R2, 0x0 ;  /* 0x0000000000027802 */ /* 0x000fe20000000f00 */
[----:B------:R-:W-:Y:S02]  /*6890*/  HFMA2 R12, -RZ, RZ, 0, 5.9604644775390625e-08 ;  /* 0x00000001ff0c7431 */ /* 0x000fe400000001ff */
[----:B------:R-:W-:Y:S01]  /*68a0*/  IMAD.MOV.U32 R8, RZ, RZ, 0x70 ;  /* 0x00000070ff087424 */ /* 0x000fe200078e00ff */
[----:B------:R2:W3:Y:S01]  /*68b0*/  LDC.64 R14, c[0x4][R2] ;  /* 0x01000000020e7b82 */ /* 0x0004e20000000a00 */
[----:B------:R-:W4:Y:S01]  /*68c0*/  LDCU.64 UR6, c[0x4][0x88] ;  /* 0x01001100ff0677ac */ /* 0x000f220008000a00 */
[----:B------:R-:W-:Y:S01]  /*68d0*/  IMAD.MOV.U32 R13, RZ, RZ, RZ ;  /* 0x000000ffff0d7224 */ /* 0x000fe200078e00ff */
[----:B------:R-:W2:Y:S01]  /*68e0*/  LDCU.64 UR4, c[0x4][0x8] ;  /* 0x01000100ff0477ac */ /* 0x000ea20008000a00 */
[----:B-1----:R-:W-:Y:S01]  /*68f0*/  MOV R5, UR9 ;  /* 0x0000000900057c02 */ /* 0x002fe20008000f00 */
[----:B------:R-:W-:Y:S01]  /*6900*/  IMAD.U32 R4, RZ, RZ, UR8 ;  /* 0x00000008ff047e24 */ /* 0x000fe2000f8e00ff */
[----:B----4-:R-:W-:Y:S01]  /*6910*/  MOV R7, UR7 ;  /* 0x0000000700077c02 */ /* 0x010fe20008000f00 */
[----:B------:R-:W-:Y:S01]  /*6920*/  IMAD.U32 R6, RZ, RZ, UR6 ;  /* 0x00000006ff067e24 */ /* 0x000fe2000f8e00ff */
[----:B--2---:R-:W-:Y:S01]  /*6930*/  MOV R11, UR5 ;  /* 0x00000005000b7c02 */ /* 0x004fe20008000f00 */
[----:B------:R-:W-:Y:S02]  /*6940*/  IMAD.U32 R10, RZ, RZ, UR4 ;  /* 0x00000004ff0a7e24 */ /* 0x000fe4000f8e00ff */
[----:B------:R-:W-:Y:S07]  /*6950*/  LEPC R20, `(.L_x_111) ;  /* 0x000000001014794e */ /* 0x000fee0000000000 */
[----:B---3-5:R-:W-:Y:S05]  /*6960*/  CALL.ABS.NOINC R14 ;  /* 0x000000000e007343 */ /* 0x028fea0003c00000 */
.L_x_111:
[----:B------:R-:W1:Y:S01]  /*6970*/  LDCU.64 UR8, c[0x4][0x80] ;  /* 0x01001000ff0877ac */ /* 0x000e620008000a00 */
[----:B------:R-:W2:Y:S01]  /*6980*/  LDC.64 R2, c[0x4][R2] ;  /* 0x0100000002027b82 */ /* 0x000ea20000000a00 */
[----:B------:R-:W-:Y:S02]  /*6990*/  HFMA2 R12, -RZ, RZ, 0, 5.9604644775390625e-08 ;  /* 0x00000001ff0c7431 */ /* 0x000fe400000001ff */
[----:B------:R-:W-:Y:S02]  /*69a0*/  IMAD.MOV.U32 R8, RZ, RZ, 0x70 ;  /* 0x00000070ff087424 */ /* 0x000fe400078e00ff */
[----:B------:R-:W-:Y:S01]  /*69b0*/  IMAD.MOV.U32 R13, RZ, RZ, RZ ;  /* 0x000000ffff0d7224 */ /* 0x000fe200078e00ff */
[----:B------:R-:W3:Y:S01]  /*69c0*/  LDCU.64 UR6, c[0x4][0x88] ;  /* 0x01001100ff0677ac */ /* 0x000ee20008000a00 */
[----:B------:R-:W4:Y:S01]  /*69d0*/  LDCU.64 UR4, c[0x4][0x8] ;  /* 0x01000100ff0477ac */ /* 0x000f220008000a00 */
[----:B-1----:R-:W-:Y:S02]  /*69e0*/  MOV R4, UR8 ;  /* 0x0000000800047c02 */ /* 0x002fe40008000f00 */
[----:B------:R-:W-:Y:S02]  /*69f0*/  MOV R5, UR9 ;  /* 0x0000000900057c02 */ /* 0x000fe40008000f00 */
[----:B---3--:R-:W-:Y:S01]  /*6a00*/  MOV R7, UR7 ;  /* 0x0000000700077c02 */ /* 0x008fe20008000f00 */
[----:B------:R-:W-:Y:S01]  /*6a10*/  IMAD.U32 R6, RZ, RZ, UR6 ;  /* 0x00000006ff067e24 */ /* 0x000fe2000f8e00ff */
[----:B----4-:R-:W-:Y:S01]  /*6a20*/  MOV R11, UR5 ;  /* 0x00000005000b7c02 */ /* 0x010fe20008000f00 */
[----:B------:R-:W-:Y:S02]  /*6a30*/  IMAD.U32 R10, RZ, RZ, UR4 ;  /* 0x00000004ff0a7e24 */ /* 0x000fe4000f8e00ff */
[----:B------:R-:W-:Y:S07]  /*6a40*/  LEPC R20, `(.L_x_110) ;  /* 0x000000001014794e */ /* 0x000fee0000000000 */
[----:B--2---:R-:W-:Y:S05]  /*6a50*/  CALL.ABS.NOINC R2 ;  /* 0x0000000002007343 */ /* 0x004fea0003c00000 */
.L_x_110:
[----:B------:R-:W-:Y:S05]  /*6a60*/  BSYNC.RECONVERGENT B6 ;  /* 0x0000000000067941 */ /* 0x000fea0003800200 */
.L_x_109:
[----:B------:R-:W-:Y:S02]  /*6a70*/  R2UR UR6, R56 ;  /* 0x00000000380672ca */ /* 0x000fe400000e0000 */
[----:B------:R-:W-:Y:S02]  /*6a80*/  R2UR UR5, R69 ;  /* 0x00000000450572ca */ /* 0x000fe400000e0000 */
[----:B------:R-:W-:Y:S02]  /*6a90*/  R2UR UR4, R68 ;  /* 0x00000000440472ca */ /* 0x000fe400000e0000 */
[----:B------:R-:W-:Y:S02]  /*6aa0*/  ISETP.NE.U32.AND P4, PT, R50, RZ, PT ;  /* 0x000000ff3200720c */ /* 0x000fe40003f85070 */
[----:B------:R-:W-:Y:S02]  /*6ab0*/  ISETP.NE.U32.AND P2, PT, RZ, UR60, PT ;  /* 0x0000003cff007c0c */ /* 0x000fe4000bf45070 */
[----:B------:R-:W-:Y:S02]  /*6ac0*/  ISETP.NE.AND.EX P4, PT, R51, RZ, PT, P4 ;  /* 0x000000ff3300720c */ /* 0x000fe40003f85340 */
[----:B------:R-:W-:Y:S01]  /*6ad0*/  ISETP.NE.AND.EX P2, PT, RZ, UR61, PT, P2 ;  /* 0x0000003dff007c0c */ /* 0x000fe2000bf45320 */
[----:B------:R-:W-:Y:S02]  /*6ae0*/  UISETP.NE.AND UP2, UPT, UR6, URZ, UPT ;  /* 0x000000ff0600728c */ /* 0x000fe4000bf45270 */
[----:B------:R-:W-:Y:S04]  /*6af0*/  UISETP.NE.U32.AND UP0, UPT, UR5, URZ, UPT ;  /* 0x000000ff0500728c */ /* 0x000fe8000bf05070 */
[----:B------:R-:W-:Y:S01]  /*6b00*/  UISETP.NE.AND.EX UP1, UPT, UR4, URZ, UPT, UP0 ;  /* 0x000000ff0400728c */ /* 0x000fe2000bf25300 */
[----:B------:R-:W-:Y:S01]  /*6b10*/  PLOP3.LUT P1, PT, PT, PT, UP2, 0x80, 0x8 ;  /* 0x000000000008781c */ /* 0x000fe20003f2f028 */
[----:B------:R-:W-:Y:S03]  /*6b20*/  UPLOP3.LUT UP0, UPT, UPT, UPT, UPT, 0x40, 0x4 ;  /* 0x000000000004789c */ /* 0x000fe60003f0e870 */
[----:B------:R-:W-:Y:S06]  /*6b30*/  @UP2 UPLOP3.LUT UP0, UPT, UPT, UPT, UP1, 0x80, 0x8 ;  /* 0x000000000008289c */ /* 0x000fec0003f0f010 */
[----:B------:R-:W-:Y:S01]  /*6b40*/  PLOP3.LUT P0, PT, PT, PT, UP0, 0x80, 0x8 ;  /* 0x000000000008781c */ /* 0x000fe20003f0f008 */
[----:B------:R-:W-:Y:S01]  /*6b50*/  @!UPT UIADD3 URZ, UPT, UPT, URZ, URZ, URZ ;  /* 0x000000fffffff290 */ /* 0x000fe2000fffe0ff */
[----:B------:R-:W-:Y:S11]  /*6b60*/  BRA.U !UP1, `(.L_x_112) ;  /* 0x0000000109407547 */ /* 0x000ff6000b800000 */
[----:B------:R-:W-:Y:S01]  /*6b70*/  UISETP.NE.U32.AND UP0, UPT, UR60, URZ, UPT ;  /* 0x000000ff3c00728c */ /* 0x000fe2000bf05070 */
[----:B------:R-:W-:Y:S01]  /*6b80*/  R2UR UR6, R69 ;  /* 0x00000000450672ca */ /* 0x000fe200000e0000 */
[----:B------:R-:W1:Y:S01]  /*6b90*/  LDCU.64 UR8, c[0x0][0x358] ;  /* 0x00006b00ff0877ac */ /* 0x000e620008000a00 */
[----:B------:R-:W-:Y:S02]  /*6ba0*/  HFMA2 R52, -RZ, RZ, 0, 5.9604644775390625e-08 ;  /* 0x00000001ff347431 */ /* 0x000fe400000001ff */
[----:B------:R-:W-:Y:S01]  /*6bb0*/  IMAD.MOV.U32 R0, RZ, RZ, 0x1 ;  /* 0x00000001ff007424 */ /* 0x000fe200078e00ff */
[----:B------:R-:W-:Y:S06]  /*6bc0*/  UISETP.NE.AND.EX UP0, UPT, UR61, URZ, UPT, UP0 ;  /* 0x000000ff3d00728c */ /* 0x000fec000bf05300 */
[----:B------:R-:W-:Y:S05]  /*6bd0*/  PLOP3.LUT P3, PT, PT, PT, UP0, 0x80, 0x8 ;  /* 0x000000000008781c */ /* 0x000fea0003f6f008 */
[----:B------:R-:W2:Y:S01]  /*6be0*/  @UP0 LDCU.64 UR4, c[0x0][0x888] ;  /* 0x00011100ff0407ac */ /* 0x000ea20008000a00 */
[----:B------:R-:W-:Y:S07]  /*6bf0*/  @UP0 UIMAD UR6, UR36, UR6, URZ ;  /* 0x00000006240602a4 */ /* 0x000fee000f8e02ff */
[----:B------:R-:W-:Y:S01]  /*6c00*/  @!P3 PRMT R52, R0, 0x7610, R52 ;  /* 0x000076100034b816 */ /* 0x000fe20000000034 */
[----:B--2---:R-:W-:Y:S06]  /*6c10*/  @UP0 UIMAD.WIDE UR4, UR6, 0x4, UR4 ;  /* 0x00000004060408a5 */ /* 0x004fec000f8e0204 */
[----:B------:R-:W-:Y:S02]  /*6c20*/  IMAD.U32 R2, RZ, RZ, UR4 ;  /* 0x00000004ff027e24 */ /* 0x000fe4000f8e00ff */
[----:B------:R-:W-:Y:S03]  /*6c30*/  IMAD.U32 R3, RZ, RZ, UR5 ;  /* 0x00000005ff037e24 */ /* 0x000fe6000f8e00ff */
[----:B------:R-:W2:Y:S02]  /*6c40*/  @!UP0 LDCU UR4, c[0x0][0x880] ;  /* 0x00011000ff0487ac */ /* 0x000ea40008000800 */
[----:B-1---5:R1:W5:Y:S02]  /*6c50*/  @P3 LDG.E R27, desc[UR8][R2.64] ;  /* 0x00000008021b3981 */ /* 0x022364000c1e1900 */
[----:B-12---:R-:W-:Y:S02]  /*6c60*/  @!P3 MOV R27, UR4 ;  /* 0x00000004001bbc02 */ /* 0x006fe40008000f00 */
.L_x_112:
[----:B------:R-:W-:Y:S05]  /*6c70*/  @!P4 BRA `(.L_x_113) ;  /* 0x000000000024c947 */ /* 0x000fea0003800000 */
[----:B------:R-:W-:Y:S01]  /*6c80*/  ISETP.NE.U32.AND P3, PT, R48, RZ, PT ;  /* 0x000000ff3000720c */ /* 0x000fe20003f65070 */
[----:B------:R-:W1:Y:S03]  /*6c90*/  LDCU.64 UR4, c[0x0][0x358] ;  /* 0x00006b00ff0477ac */ /* 0x000e660008000a00 */
[----:B------:R-:W-:Y:S11]  /*6ca0*/  ISETP.NE.AND.EX P3, PT, R49, RZ, PT, P3 ;  /* 0x000000ff3100720c */ /* 0x000ff60003f65330 */
[----:B------:R-:W-:Y:S02]  /*6cb0*/  @!UPT UIADD3 URZ, UPT, UPT, URZ, URZ, URZ ;  /* 0x000000fffffff290 */ /* 0x000fe4000fffe0ff */
[----:B------:R-:W2:Y:S01]  /*6cc0*/  @P3 LDC.64 R2, c[0x0][0x8a8] ;  /* 0x00022a00ff023b82 */ /* 0x000ea20000000a00 */
[----:B------:R-:W-:Y:S04]  /*6cd0*/  @P3 IMAD R0, R50, UR36, RZ ;  /* 0x0000002432003c24 */ /* 0x000fe8000f8e02ff */
[----:B--2---:R-:W-:Y:S05]  /*6ce0*/  @P3 IMAD.WIDE R2, R0, 0x4, R2 ;  /* 0x0000000400023825 */ /* 0x004fea00078e0202 */
[----:B-1---5:R1:W5:Y:S02]  /*6cf0*/  @P3 LDG.E R24, desc[UR4][R2.64] ;  /* 0x0000000402183981 */ /* 0x022364000c1e1900 */
[----:B-1----:R-:W2:Y:S02]  /*6d00*/  @!P3 LDC R24, c[0x0][0x8a0] ;  /* 0x00022800ff18bb82 */ /* 0x002ea40000000800 */
.L_x_113:
[----:B-----5:R-:W-:Y:S01]  /*6d10*/  FSETP.NEU.AND P3, PT, R27, RZ, PT ;  /* 0x000000ff1b00720b */ /* 0x020fe20003f6d000 */
[----:B------:R-:W-:Y:S01]  /*6d20*/  BSSY B1, `(.L_x_114) ;  /* 0x0000038000017945 */ /* 0x000fe20003800000 */
[----:B------:R-:W-:Y:S01]  /*6d30*/  SEL R3, RZ, 0xffffffff, P2 ;  /* 0xffffffffff037807 */ /* 0x000fe20001000000 */
[----:B------:R-:W-:Y:S01]  /*6d40*/  IMAD.MOV.U32 R74, RZ, RZ, 0x1 ;  /* 0x00000001ff4a7424 */ /* 0x000fe200078e00ff */
[----:B------:R-:W-:Y:S01]  /*6d50*/  @P1 LOP3.LUT P2, RZ, R52, 0xff, RZ, 0xc0, !PT ;  /* 0x000000ff34ff1812 */ /* 0x000fe2000784c0ff */
[----:B------:R-:W-:Y:S01]  /*6d60*/  IMAD R25, R22, 0x80, R23 ;  /* 0x0000008016197824 */ /* 0x000fe200078e0217 */
[----:B------:R-:W-:Y:S01]  /*6d70*/  @P1 SEL R0, RZ, 0xffffffff, P3 ;  /* 0xffffffffff001807 */ /* 0x000fe20001800000 */
[----:B------:R-:W-:Y:S01]  /*6d80*/  IMAD R60, R66, -0x10, R64 ;  /* 0xfffffff0423c7824 */ /* 0x000fe200078e0240 */
[----:B------:R-:W-:Y:S01]  /*6d90*/  LEA R73, R22, UR43, 0x3 ;  /* 0x0000002b16497c11 */ /* 0x000fe2000f8e18ff */
[----:B------:R-:W-:Y:S01]  /*6da0*/  IMAD.MOV.U32 R26, RZ, RZ, RZ ;  /* 0x000000ffff1a7224 */ /* 0x000fe200078e00ff */
[C---:B------:R-:W-:Y:S02]  /*6db0*/  @P0 SEL R0, R3.reuse, R0, !P2 ;  /* 0x0000000003000207 */ /* 0x040fe40005000000 */
[----:B------:R-:W-:Y:S02]  /*6dc0*/  CS2R R38, SRZ ;  /* 0x0000000000267805 */ /* 0x000fe4000001ff00 */
[----:B------:R-:W-:Y:S02]  /*6dd0*/  PLOP3.LUT P2, PT, PT, PT, UP1, 0x80, 0x8 ;  /* 0x000000000008781c */ /* 0x000fe40003f4f018 */
[----:B------:R-:W-:Y:S02]  /*6de0*/  CS2R R36, SRZ ;  /* 0x0000000000247805 */ /* 0x000fe4000001ff00 */
[----:B------:R-:W-:Y:S02]  /*6df0*/  @P1 LOP3.LUT R0, R0, 0x1, RZ, 0xc0, !PT ;  /* 0x0000000100001812 */ /* 0x000fe400078ec0ff */
[----:B------:R-:W-:Y:S02]  /*6e00*/  CS2R R34, SRZ ;  /* 0x0000000000227805 */ /* 0x000fe4000001ff00 */
[----:B------:R-:W-:Y:S02]  /*6e10*/  LOP3.LUT P4, R58, R52, 0xff, RZ, 0xc0, !PT ;  /* 0x000000ff343a7812 */ /* 0x000fe4000788c0ff */
[----:B------:R-:W-:Y:S02]  /*6e20*/  CS2R R32, SRZ ;  /* 0x0000000000207805 */ /* 0x000fe4000001ff00 */
[----:B------:R-:W-:Y:S02]  /*6e30*/  ISETP.NE.U32.OR P5, PT, R0, 0x1, !P1 ;  /* 0x000000010000780c */ /* 0x000fe40004fa5470 */
[----:B------:R-:W-:Y:S02]  /*6e40*/  CS2R R42, SRZ ;  /* 0x00000000002a7805 */ /* 0x000fe4000001ff00 */
[----:B------:R-:W-:Y:S02]  /*6e50*/  SEL R2, RZ, 0xffffffff, P3 ;  /* 0xffffffffff027807 */ /* 0x000fe40001800000 */
[----:B------:R-:W-:Y:S02]  /*6e60*/  CS2R R40, SRZ ;  /* 0x0000000000287805 */ /* 0x000fe4000001ff00 */
[----:B------:R-:W-:Y:S02]  /*6e70*/  P2R R72, PR, RZ, 0x20 ;  /* 0x00000020ff487803 */ /* 0x000fe40000000000 */
[----:B------:R-:W-:Y:S02]  /*6e80*/  CS2R R46, SRZ ;  /* 0x00000000002e7805 */ /* 0x000fe4000001ff00 */
[----:B------:R-:W-:Y:S02]  /*6e90*/  CS2R R44, SRZ ;  /* 0x00000000002c7805 */ /* 0x000fe4000001ff00 */
[----:B------:R-:W-:Y:S04]  /*6ea0*/  @P2 SEL R2, R3, R2, !P4 ;  /* 0x0000000203022207 */ /* 0x000fe80006000000 */
[----:B------:R-:W-:Y:S02]  /*6eb0*/  LOP3.LUT R2, R2, 0x1, RZ, 0xc0, !PT ;  /* 0x0000000102027812 */ /* 0x000fe400078ec0ff */
[----:B------:R-:W-:Y:S02]  /*6ec0*/  @P5 SHF.L.U32 R0, RZ, 0x1f, RZ ;  /* 0x0000001fff005819 */ /* 0x000fe400000006ff */
[----:B------:R-:W-:Y:S02]  /*6ed0*/  ISETP.NE.U32.AND P2, PT, R2, 0x1, PT ;  /* 0x000000010200780c */ /* 0x000fe40003f45070 */
[----:B------:R1:W3:Y:S02]  /*6ee0*/  @P5 SYNCS.PHASECHK.TRANS64.TRYWAIT P1, [UR43+0x40], R0 ;  /* 0x00004000ff0055a7 */ /* 0x0002e4000802112b */
[----:B------:R-:W-:Y:S02]  /*6ef0*/  P2R R75, PR, RZ, 0x4 ;  /* 0x00000004ff4b7803 */ /* 0x000fe40000000000 */
[----:B-1----:R-:W-:Y:S04]  /*6f00*/  SHF.L.U32 R0, R62, 0x1f, RZ ;  /* 0x0000001f3e007819 */ /* 0x002fe800000006ff */
[----:B------:R1:W4:Y:S01]  /*6f10*/  SYNCS.PHASECHK.TRANS64.TRYWAIT P0, [R73+URZ+0xb0], R0 ;  /* 0x0000b000490075a7 */ /* 0x00032200080011ff */
[----:B---3--:R-:W-:Y:S01]  /*6f20*/  @P5 SEL R74, RZ, 0x1, !P1 ;  /* 0x00000001ff4a5807 */ /* 0x008fe20004800000 */
[----:B-1----:R-:W-:Y:S06]  /*6f30*/  @!P5 BRA `(.L_x_115) ;  /* 0x000000000058d947 */ /* 0x002fec0003800000 */
[----:B------:R-:W-:Y:S01]  /*6f40*/  IMAD.MOV.U32 R39, RZ, RZ, RZ ;  /* 0x000000ffff277224 */ /* 0x000fe200078e00ff */
[----:B------:R-:W-:Y:S01]  /*6f50*/  ISETP.NE.AND P1, PT, R74, RZ, PT ;  /* 0x000000ff4a00720c */ /* 0x000fe20003f25270 */
[----:B------:R-:W-:Y:S01]  /*6f60*/  BSSY B0, `(.L_x_116) ;  /* 0x000000c000007945 */ /* 0x000fe20003800000 */
[----:B------:R-:W-:Y:S02]  /*6f70*/  CS2R R46, SRZ ;  /* 0x00000000002e7805 */ /* 0x000fe4000001ff00 */
[----:B------:R-:W-:Y:S02]  /*6f80*/  CS2R R44, SRZ ;  /* 0x00000000002c7805 */ /* 0x000fe4000001ff00 */
[----:B------:R-:W-:Y:S02]  /*6f90*/  CS2R R42, SRZ ;  /* 0x00000000002a7805 */ /* 0x000fe4000001ff00 */
[----:B------:R-:W-:Y:S02]  /*6fa0*/  CS2R R40, SRZ ;  /* 0x0000000000287805 */ /* 0x000fe4000001ff00 */
[----:B------:R-:W-:Y:S02]  /*6fb0*/  CS2R R34, SRZ ;  /* 0x0000000000227805 */ /* 0x000fe4000001ff00 */
[----:B------:R-:W-:Y:S02]  /*6fc0*/  CS2R R32, SRZ ;  /* 0x0000000000207805 */ /* 0x000fe4000001ff00 */
[----:B------:R-:W-:Y:S01]  /*6fd0*/  CS2R R36, SRZ ;  /* 0x0000000000247805 */ /* 0x000fe2000001ff00 */
[----:B------:R-:W-:Y:S06]  /*6fe0*/  @P1 BRA `(.L_x_117) ;  /* 0x00000000000c1947 */ /* 0x000fec0003800000 */
[----:B------:R-:W-:Y:S04]  /*6ff0*/  SHF.L.U32 R3, RZ, 0x1f, RZ ;  /* 0x0000001fff037819 */ /* 0x000fe800000006ff */
[----:B------:R-:W1:Y:S02]  /*7000*/  SYNCS.PHASECHK.TRANS64.TRYWAIT P1, [UR43+0x40], R3 ;  /* 0x00004003ff0075a7 */ /* 0x000e64000802112b */
[----:B-1----:R-:W-:Y:S05]  /*7010*/  @!P1 BRA `(.L_x_118) ;  /* 0x0000005800d09947 */ /* 0x002fea0003800000 */
.L_x_117:
[----:B------:R-:W-:Y:S05]  /*7020*/  BSYNC B0 ;  /* 0x0000000000007941 */ /* 0x000fea0003800000 */
.L_x_116:
[----:B------:R-:W-:Y:S01]  /*7030*/  ISETP.NE.AND P1, PT, R75, RZ, PT ;  /* 0x000000ff4b00720c */ /* 0x000fe20003f25270 */
[----:B------:R-:W-:Y:S11]  /*7040*/  HFMA2 R26, -RZ, RZ, 0, 5.9604644775390625e-08 ;  /* 0x00000001ff1a7431 */ /* 0x000ff600000001ff */
[----:B------:R-:W-:Y:S01]  /*7050*/  @!UPT UIADD3 URZ, UPT, UPT, URZ, URZ, URZ ;  /* 0x000000fffffff290 */ /* 0x000fe2000fffe0ff */
[----:B------:R3:W1:Y:S04]  /*7060*/  @P1 LDS.128 R44, [R65] ;  /* 0x00000000412c1984 */ /* 0x0006680000000c00 */
[----:B------:R3:W1:Y:S04]  /*7070*/  @P1 LDS.128 R40, [R64+0x10] ;  /* 0x0000100040281984 */ /* 0x0006680000000c00 */
[----:B------:R3:W1:Y:S04]  /*7080*/  @P1 LDS.128 R32, [R63+0x20] ;  /* 0x000020003f201984 */ /* 0x0006680000000c00 */
[----:B------:R3:W1:Y:S02]  /*7090*/  @P1 LDS.128 R36, [R60+0x30] ;  /* 0x000030003c241984 */ /* 0x0006640000000c00 */
.L_x_115:
[----:B------:R-:W-:Y:S05]  /*70a0*/  BSYNC B1 ;  /* 0x0000000000017941 */ /* 0x000fea0003800000 */
.L_x_114:
[----:B-1----:R-:W-:Y:S04]  /*70b0*/  SHF.R.U32.HI R2, RZ, 0x15, R25 ;  /* 0x00000015ff027819 */ /* 0x002fe80000011619 */
[----:B------:R-:W-:Y:S01]  /*70c0*/  LOP3.LUT P1, RZ, R2, 0x3, R53, 0x48, !PT ;  /* 0x0000000302ff7812 */ /* 0x000fe20007824835 */
[----:B------:R-:W-:Y:S01]  /*70d0*/  @!UPT UIADD3 URZ, UPT, UPT, URZ, URZ, URZ ;  /* 0x000000fffffff290 */ /* 0x000fe2000fffe0ff */
[----:B----4-:R-:W-:Y:S11]  /*70e0*/  @P0 BRA `(.L_x_119) ;  /* 0x0000000000080947 */ /* 0x010ff60003800000 */
[----:B------:R-:W1:Y:S02]  /*70f0*/  SYNCS.PHASECHK.TRANS64.TRYWAIT P0, [R73+URZ+0xb0], R0 ;  /* 0x0000b000490075a7 */ /* 0x000e6400080011ff */
[----:B-1----:R-:W-:Y:S05]  /*7100*/  @!P0 BRA `(.L_x_120) ;  /* 0x0000005800ac8947 */ /* 0x002fea0003800000 */
.L_x_119:
[----:B------:R-:W-:Y:S05]  /*7110*/  @!P1 BRA `(.L_x_121) ;  /* 0x0000000000409947 */ /* 0x000fea0003800000 */
[----:B------:R-:W4:Y:S01]  /*7120*/  LDCU.64 UR8, c[0x4][0x70] ;  /* 0x01000e00ff0877ac */ /* 0x000f220008000a00 */
[----:B------:R-:W-:Y:S01]  /*7130*/  MOV R3, 0x0 ;  /* 0x0000000000037802 */ /* 0x000fe20000000f00 */
[----:B------:R-:W-:Y:S02]  /*7140*/  HFMA2 R12, -RZ, RZ, 0, 5.9604644775390625e-08 ;  /* 0x00000001ff0c7431 */ /* 0x000fe400000001ff */
[----:B------:R-:W-:Y:S02]  /*7150*/  IMAD.MOV.U32 R8, RZ, RZ, 0x192 ;  /* 0x00000192ff087424 */ /* 0x000fe400078e00ff */
[----:B------:R-:W-:Y:S01]  /*7160*/  IMAD.MOV.U32 R13, RZ, RZ, RZ ;  /* 0x000000ffff0d7224 */ /* 0x000fe200078e00ff */
[----:B------:R-:W5:Y:S01]  /*7170*/  LDCU.64 UR6, c[0x4][0x78] ;  /* 0x01000f00ff0677ac */ /* 0x000f620008000a00 */
[----:B------:R-:W1:Y:S01]  /*7180*/  LDC.64 R2, c[0x4][R3] ;  /* 0x0100000003027b82 */ /* 0x000e620000000a00 */
[----:B------:R-:W2:Y:S01]  /*7190*/  LDCU.64 UR4, c[0x4][0x10] ;  /* 0x01000200ff0477ac */ /* 0x000ea20008000a00 */
[----:B----4-:R-:W-:Y:S01]  /*71a0*/  MOV R5, UR9 ;  /* 0x0000000900057c02 */ /* 0x010fe20008000f00 */
[----:B------:R-:W-:Y:S01]  /*71b0*/  IMAD.U32 R4, RZ, RZ, UR8 ;  /* 0x00000008ff047e24 */ /* 0x000fe2000f8e00ff */
[----:B-----5:R-:W-:Y:S01]  /*71c0*/  MOV R7, UR7 ;  /* 0x0000000700077c02 */ /* 0x020fe20008000f00 */
[----:B------:R-:W-:Y:S01]  /*71d0*/  IMAD.U32 R6, RZ, RZ, UR6 ;  /* 0x00000006ff067e24 */ /* 0x000fe2000f8e00ff */
[----:B--2---:R-:W-:Y:S01]  /*71e0*/  MOV R11, UR5 ;  /* 0x00000005000b7c02 */ /* 0x004fe20008000f00 */
[----:B------:R-:W-:Y:S02]  /*71f0*/  IMAD.U32 R10, RZ, RZ, UR4 ;  /* 0x00000004ff0a7e24 */ /* 0x000fe4000f8e00ff */
[----:B------:R-:W-:Y:S07]  /*7200*/  LEPC R20, `(.L_x_121) ;  /* 0x000000001014794e */ /* 0x000fee0000000000 */
[----:B-1-3--:R-:W-:Y:S05]  /*7210*/  CALL.ABS.NOINC R2 ;  /* 0x0000000002007343 */ /* 0x00afea0003c00000 */
.L_x_121:
[----:B------:R-:W-:Y:S01]  /*7220*/  LOP3.LUT R20, R44, 0xffffe000, RZ, 0xc0, !PT ;  /* 0xffffe0002c147812 */ /* 0x000fe200078ec0ff */
[----:B------:R-:W-:Y:S05]  /*7230*/  WARPSYNC.ALL ;  /* 0x0000000000007948 */ /* 0x000fea0003800000 */
[----:B------:R-:W-:Y:S01]  /*7240*/  R2UR UR4, R25 ;  /* 0x00000000190472ca */ /* 0x000fe200000e0000 */
[----:B------:R-:W-:Y:S01]  /*7250*/  BSSY.RECONVERGENT B0, `(.L_x_122) ;  /* 0x0000058000007945 */ /* 0x000fe20003800200 */
[----:B------:R-:W-:Y:S11]  /*7260*/  ISETP.NE.AND P0, PT, R67, RZ, PT ;  /* 0x000000ff4300720c */ /* 0x000ff60003f05270 */
[----:B------:R-:W1:Y:S02]  /*7270*/  LDTM.x16 R4, tmem[UR4] ;  /* 0x00000004000479ee */ /* 0x000e640008240000 */
[C---:B-12---:R-:W-:Y:S01]  /*7280*/  FMUL R0, R24.reuse, R4 ;  /* 0x0000000418007220 */ /* 0x046fe20000400000 */
[C---:B------:R-:W-:Y:S01]  /*7290*/  FMUL R2, R24.reuse, R5 ;  /* 0x0000000518027220 */ /* 0x040fe20000400000 */
[C---:B------:R-:W-:Y:S01]  /*72a0*/  FMUL R4, R24.reuse, R8 ;  /* 0x0000000818047220 */ /* 0x040fe20000400000 */
[C---:B------:R-:W-:Y:S01]  /*72b0*/  FMUL R5, R24.reuse, R9 ;  /* 0x0000000918057220 */ /* 0x040fe20000400000 */
[C---:B------:R-:W-:Y:S01]  /*72c0*/  FMUL R8, R24.reuse, R12 ;  /* 0x0000000c18087220 */ /* 0x040fe20000400000 */
[C---:B------:R-:W-:Y:S01]  /*72d0*/  FMUL R9, R24.reuse, R13 ;  /* 0x0000000d18097220 */ /* 0x040fe20000400000 */
[C---:B------:R-:W-:Y:S01]  /*72e0*/  FMUL R12, R24.reuse, R16 ;  /* 0x00000010180c7220 */ /* 0x040fe20000400000 */
[----:B------:R-:W-:Y:S01]  /*72f0*/  LOP3.LUT R16, R45, 0xffffe000, RZ, 0xc0, !PT ;  /* 0xffffe0002d107812 */ /* 0x000fe200078ec0ff */
[----:B------:R-:W-:Y:S01]  /*7300*/  FMUL R13, R24, R17 ;  /* 0x00000011180d7220 */ /* 0x000fe20000400000 */
[----:B------:R-:W-:Y:S01]  /*7310*/  LOP3.LUT R17, R46, 0xffffe000, RZ, 0xc0, !PT ;  /* 0xffffe0002e117812 */ /* 0x000fe200078ec0ff */
[----:B------:R-:W-:Y:S01]  /*7320*/  FFMA R28, R27, R20, R0 ;  /* 0x000000141b1c7223 */ /* 0x000fe20000000000 */
[----:B------:R-:W-:Y:S01]  /*7330*/  LOP3.LUT R0, R47, 0xffffe000, RZ, 0xc0, !PT ;  /* 0xffffe0002f007812 */ /* 0x000fe200078ec0ff */
[C---:B------:R-:W-:Y:S01]  /*7340*/  FMUL R3, R24.reuse, R6 ;  /* 0x0000000618037220 */ /* 0x040fe20000400000 */
[C---:B------:R-:W-:Y:S01]  /*7350*/  FMUL R6, R24.reuse, R10 ;  /* 0x0000000a18067220 */ /* 0x040fe20000400000 */
[C---:B------:R-:W-:Y:S01]  /*7360*/  FMUL R7, R24.reuse, R7 ;  /* 0x0000000718077220 */ /* 0x040fe20000400000 */
[----:B------:R-:W-:Y:S01]  /*7370*/  F2FP.TF32.F32.PACK_B R28, R28 ;  /* 0x0000001cff1c723e */ /* 0x000fe200024050ff */
[C---:B------:R-:W-:Y:S01]  /*7380*/  FMUL R10, R24.reuse, R14 ;  /* 0x0000000e180a7220 */ /* 0x040fe20000400000 */
[----:B------:R-:W-:Y:S01]  /*7390*/  FMUL R14, R24, R18 ;  /* 0x00000012180e7220 */ /* 0x000fe20000400000 */
[----:B------:R-:W-:Y:S01]  /*73a0*/  LOP3.LUT R18, R40, 0xffffe000, RZ, 0xc0, !PT ;  /* 0xffffe00028127812 */ /* 0x000fe200078ec0ff */
[----:B------:R-:W-:Y:S01]  /*73b0*/  FFMA R29, R27, R16, R2 ;  /* 0x000000101b1d7223 */ /* 0x000fe20000000002 */
[----:B------:R-:W-:Y:S01]  /*73c0*/  LOP3.LUT R2, R41, 0xffffe000, RZ, 0xc0, !PT ;  /* 0xffffe00029027812 */ /* 0x000fe200078ec0ff */
[----:B------:R-:W-:Y:S01]  /*73d0*/  FFMA R30, R27, R17, R3 ;  /* 0x000000111b1e7223 */ /* 0x000fe20000000003 */
[----:B------:R-:W-:Y:S01]  /*73e0*/  LOP3.LUT R3, R43, 0xffffe000, RZ, 0xc0, !PT ;  /* 0xffffe0002b037812 */ /* 0x000fe200078ec0ff */
[C---:B------:R-:W-:Y:S01]  /*73f0*/  FFMA R31, R27.reuse, R0, R7 ;  /* 0x000000001b1f7223 */ /* 0x040fe20000000007 */
[----:B------:R-:W-:Y:S01]  /*7400*/  LOP3.LUT R0, R42, 0xffffe000, RZ, 0xc0, !PT ;  /* 0xffffe0002a007812 */ /* 0x000fe200078ec0ff */
[C---:B------:R-:W-:Y:S01]  /*7410*/  FFMA R4, R27.reuse, R18, R4 ;  /* 0x000000121b047223 */ /* 0x040fe20000000004 */
[----:B------:R-:W-:Y:S01]  /*7420*/  F2FP.TF32.F32.PACK_B R29, R29 ;  /* 0x0000001dff1d723e */ /* 0x000fe200024050ff */
[C---:B------:R-:W-:Y:S01]  /*7430*/  FFMA R5, R27.reuse, R2, R5 ;  /* 0x000000021b057223 */ /* 0x040fe20000000005 */
[----:B------:R-:W-:Y:S01]  /*7440*/  FMUL R11, R24, R11 ;  /* 0x0000000b180b7220 */ /* 0x000fe20000400000 */
[----:B------:R-:W-:Y:S01]  /*7450*/  F2FP.TF32.F32.PACK_B R30, R30 ;  /* 0x0000001eff1e723e */ /* 0x000fe200024050ff */
[C---:B------:R-:W-:Y:S01]  /*7460*/  FFMA R6, R27.reuse, R0, R6 ;  /* 0x000000001b067223 */ /* 0x040fe20000000006 */
[----:B------:R-:W-:Y:S01]  /*7470*/  F2FP.TF32.F32.PACK_B R31, R31 ;  /* 0x0000001fff1f723e */ /* 0x000fe200024050ff */
[----:B------:R-:W-:Y:S01]  /*7480*/  FFMA R7, R27, R3, R11 ;  /* 0x000000031b077223 */ /* 0x000fe2000000000b */
[----:B------:R-:W-:Y:S01]  /*7490*/  LOP3.LUT R2, R32, 0xffffe000, RZ, 0xc0, !PT ;  /* 0xffffe00020027812 */ /* 0x000fe200078ec0ff */
[----:B------:R-:W-:Y:S01]  /*74a0*/  FMUL R15, R24, R15 ;  /* 0x0000000f180f7220 */ /* 0x000fe20000400000 */
[----:B------:R-:W-:Y:S01]  /*74b0*/  LOP3.LUT R16, R33, 0xffffe000, RZ, 0xc0, !PT ;  /* 0xffffe00021107812 */ /* 0x000fe200078ec0ff */
[----:B------:R1:W-:Y:S01]  /*74c0*/  STS.128 [R65], R28 ;  /* 0x0000001c41007388 */ /* 0x0003e20000000c00 */
[----:B------:R-:W-:Y:S01]  /*74d0*/  LOP3.LUT R0, R34, 0xffffe000, RZ, 0xc0, !PT ;  /* 0xffffe00022007812 */ /* 0x000fe200078ec0ff */
[----:B------:R-:W-:Y:S01]  /*74e0*/  FFMA R8, R27, R2, R8 ;  /* 0x000000021b087223 */ /* 0x000fe20000000008 */
[----:B------:R-:W-:Y:S01]  /*74f0*/  LOP3.LUT R2, R35, 0xffffe000, RZ, 0xc0, !PT ;  /* 0xffffe00023027812 */ /* 0x000fe200078ec0ff */
[C---:B------:R-:W-:Y:S01]  /*7500*/  FFMA R9, R27.reuse, R16, R9 ;  /* 0x000000101b097223 */ /* 0x040fe20000000009 */
[----:B------:R-:W-:Y:S01]  /*7510*/  F2FP.TF32.F32.PACK_B R4, R4 ;  /* 0x00000004ff04723e */ /* 0x000fe200024050ff */
[C---:B------:R-:W-:Y:S01]  /*7520*/  FFMA R10, R27.reuse, R0, R10 ;  /* 0x000000001b0a7223 */ /* 0x040fe2000000000a */
[----:B------:R-:W-:Y:S01]  /*7530*/  F2FP.TF32.F32.PACK_B R5, R5 ;  /* 0x00000005ff05723e */ /* 0x000fe200024050ff */
[----:B------:R-:W-:Y:S01]  /*7540*/  FFMA R11, R27, R2, R15 ;  /* 0x000000021b0b7223 */ /* 0x000fe2000000000f */
[----:B------:R-:W-:Y:S01]  /*7550*/  F2FP.TF32.F32.PACK_B R6, R6 ;  /* 0x00000006ff06723e */ /* 0x000fe200024050ff */
[----:B------:R-:W-:Y:S01]  /*7560*/  FMUL R19, R24, R19 ;  /* 0x0000001318137220 */ /* 0x000fe20000400000 */
[----:B------:R-:W-:Y:S02]  /*7570*/  F2FP.TF32.F32.PACK_B R7, R7 ;  /* 0x00000007ff07723e */ /* 0x000fe400024050ff */
[----:B------:R-:W-:Y:S02]  /*7580*/  LOP3.LUT R3, R36, 0xffffe000, RZ, 0xc0, !PT ;  /* 0xffffe00024037812 */ /* 0x000fe400078ec0ff */
[----:B------:R-:W-:Y:S01]  /*7590*/  LOP3.LUT R0, R37, 0xffffe000, RZ, 0xc0, !PT ;  /* 0xffffe00025007812 */ /* 0x000fe200078ec0ff */
[----:B------:R1:W-:Y:S01]  /*75a0*/  STS.128 [R64+0x10], R4 ;  /* 0x0000100440007388 */ /* 0x0003e20000000c00 */
        /* <DEDUP_REMOVED lines=8> */
[----:B------:R-:W-:Y:S02]  /*7630*/  F2FP.TF32.F32.PACK_B R10, R10 ;  /* 0x0000000aff0a723e */ /* 0x000fe400024050ff */
[----:B------:R-:W-:Y:S02]  /*7640*/  F2FP.TF32.F32.PACK_B R11, R11 ;  /* 0x0000000bff0b723e */ /* 0x000fe400024050ff */
[----:B------:R-:W-:Y:S02]  /*7650*/  F2FP.TF32.F32.PACK_B R12, R12 ;  /* 0x0000000cff0c723e */ /* 0x000fe400024050ff */
[----:B------:R-:W-:Y:S01]  /*7660*/  F2FP.TF32.F32.PACK_B R13, R13 ;  /* 0x0000000dff0d723e */ /* 0x000fe200024050ff */
[----:B------:R1:W-:Y:S01]  /*7670*/  STS.128 [R63+0x20], R8 ;  /* 0x000020083f007388 */ /* 0x0003e20000000c00 */
[----:B------:R-:W-:Y:S02]  /*7680*/  F2FP.TF32.F32.PACK_B R14, R14 ;  /* 0x0000000eff0e723e */ /* 0x000fe400024050ff */
[----:B------:R-:W-:Y:S05]  /*7690*/  F2FP.TF32.F32.PACK_B R15, R15 ;  /* 0x0000000fff0f723e */ /* 0x000fea00024050ff */
[----:B------:R1:W-:Y:S01]  /*76a0*/  STS.128 [R60+0x30], R12 ;  /* 0x0000300c3c007388 */ /* 0x0003e20000000c00 */
[----:B------:R-:W-:Y:S01]  /*76b0*/  @!PT LDS RZ, [RZ] ;  /* 0x00000000fffff984 */ /* 0x000fe20000000800 */
[----:B------:R-:W-:Y:S01]  /*76c0*/  @!PT LDS RZ, [RZ] ;  /* 0x00000000fffff984 */ /* 0x000fe20000000800 */
[----:B------:R-:W-:Y:S01]  /*76d0*/  @!PT LDS RZ, [RZ] ;  /* 0x00000000fffff984 */ /* 0x000fe20000000800 */
[----:B------:R-:W-:Y:S01]  /*76e0*/  @!PT LDS RZ, [RZ] ;  /* 0x00000000fffff984 */ /* 0x000fe20000000800 */
[----:B------:R2:W-:Y:S07]  /*76f0*/  MEMBAR.ALL.CTA ;  /* 0x0000000000007992 */ /* 0x0005ee0000008000 */
[----:B--2---:R-:W2:Y:S02]  /*7700*/  FENCE.VIEW.ASYNC.S ;  /* 0x00000000000073c6 */ /* 0x004ea40000000000 */
[----:B--2---:R-:W-:Y:S06]  /*7710*/  BAR.SYNC.DEFER_BLOCKING 0x1, 0x80 ;  /* 0x0042000000007b1d */ /* 0x004fec0000010000 */
[----:B------:R-:W-:Y:S05]  /*7720*/  @P0 BRA `(.L_x_123) ;  /* 0x0000000000280947 */ /* 0x000fea0003800000 */
[----:B------:R-:W-:Y:S01]  /*7730*/  UIADD3 UR4, UPT, UPT, UR43, 0x200, URZ ;  /* 0x000002002b047890 */ /* 0x000fe2000fffe0ff */
[----:B------:R-:W-:Y:S05]  /*7740*/  UMOV UR51, UR36 ;  /* 0x0000002400337c82 */ /* 0x000fea0008000000 */
[----:B------:R-:W-:Y:S01]  /*7750*/  MOV R57, UR4 ;  /* 0x0000000400397c02 */ /* 0x000fe20008000f00 */
[----:B------:R-:W-:Y:S03]  /*7760*/  UIADD3 UR4, UP0, UPT, UR54, 0x680, URZ ;  /* 0x0000068036047890 */ /* 0x000fe6000ff1e0ff */
[----:B------:R-:W-:Y:S01]  /*7770*/  R2UR UR48, R57 ;  /* 0x00000000393072ca */ /* 0x000fe200000e0000 */
[----:B------:R-:W-:Y:S11]  /*7780*/  UIADD3.X UR5, UPT, UPT, URZ, UR55, URZ, UP0, !UPT ;  /* 0x00000037ff057290 */ /* 0x000ff600087fe4ff */
[----:B------:R-:W-:Y:S01]  /*7790*/  @!UPT UIADD3 URZ, UPT, UPT, URZ, URZ, URZ ;  /* 0x000000fffffff290 */ /* 0x000fe2000fffe0ff */
[----:B------:R2:W-:Y:S01]  /*77a0*/  UTMASTG.3D [UR48], [UR4] ;  /* 0x00000030040073b5 */ /* 0x0005e20008010000 */
[----:B------:R0:W-:Y:S01]  /*77b0*/  UTMACMDFLUSH ;  /* 0x00000000000079b7 */ /* 0x0001e20000000000 */
[----:B--2---:R-:W-:Y:S04]  /*77c0*/  DEPBAR.LE SB0, 0x1 ;  /* 0x000080400000791a */ /* 0x004fe80000000000 */
.L_x_123:
[----:B------:R-:W-:Y:S05]  /*77d0*/  BSYNC.RECONVERGENT B0 ;  /* 0x0000000000007941 */ /* 0x000fea0003800200 */
.L_x_122:
[----:B------:R-:W-:Y:S01]  /*77e0*/  BAR.SYNC.DEFER_BLOCKING 0x1, 0x80 ;  /* 0x0042000000007b1d */ /* 0x000fe20000010000 */
[----:B------:R-:W-:Y:S01]  /*77f0*/  ISETP.NE.AND P1, PT, R72, RZ, PT ;  /* 0x000000ff4800720c */ /* 0x000fe20003f25270 */
[----:B------:R-:W-:Y:S01]  /*7800*/  UISETP.NE.AND UP0, UPT, UR53, URZ, UPT ;  /* 0x000000ff3500728c */ /* 0x000fe2000bf05270 */
[----:B------:R-:W-:Y:S11]  /*7810*/  LEA R2, R26, UR43, 0x3 ;  /* 0x0000002b1a027c11 */ /* 0x000ff6000f8e18ff */
[----:B------:R-:W-:Y:S01]  /*7820*/  @P1 SHF.L.U32 R3, RZ, 0x1f, RZ ;  /* 0x0000001fff031819 */ /* 0x000fe200000006ff */
[----:B------:R-:W-:Y:S06]  /*7830*/  BRA.U !UP0, `(.L_x_124) ;  /* 0x0000000108247547 */ /* 0x000fec000b800000 */
[----:B-1----:R-:W-:Y:S01]  /*7840*/  IMAD.U32 R4, RZ, RZ, UR47 ;  /* 0x0000002fff047e24 */ /* 0x002fe2000f8e00ff */
[----:B------:R-:W-:Y:S01]  /*7850*/  MOV R0, UR52 ;  /* 0x0000003400007c02 */ /* 0x000fe20008000f00 */
[----:B------:R-:W-:Y:S03]  /*7860*/  UIADD3 UR4, UPT, UPT, UR47, 0x1, URZ ;  /* 0x000000012f047890 */ /* 0x000fe6000fffe0ff */
[----:B------:R-:W-:Y:S01]  /*7870*/  @P1 LEA R4, R4, UR43, 0x3 ;  /* 0x0000002b04041c11 */ /* 0x000fe2000f8e18ff */
[----:B------:R-:W-:Y:S04]  /*7880*/  UISETP.NE.AND UP0, UPT, UR4, 0x4, UPT ;  /* 0x000000040400788c */ /* 0x000fe8000bf05270 */
[----:B------:R-:W-:Y:S01]  /*7890*/  @P1 VIADD R4, R4, 0x60 ;  /* 0x0000006004041836 */ /* 0x000fe20000000000 */
[----:B------:R-:W-:Y:S04]  /*78a0*/  USEL UR47, UR4, URZ, UP0 ;  /* 0x000000ff042f7287 */ /* 0x000fe80008000000 */
[----:B------:R-:W-:Y:S04]  /*78b0*/  @P1 PRMT R0, R0, 0x654, R4 ;  /* 0x0000065400001816 */ /* 0x000fe80000000004 */
[----:B------:R2:W-:Y:S04]  /*78c0*/  @P1 SYNCS.ARRIVE.TRANS64.RED.A1T0 RZ, [R0+URZ], RZ ;  /* 0x000000ff00ff19a7 */ /* 0x0005e800081004ff */
.L_x_124:
[----:B------:R-:W4:Y:S01]  /*78d0*/  @P1 SYNCS.PHASECHK.TRANS64.TRYWAIT P0, [R2+URZ+0x40], R3 ;  /* 0x00004003020015a7 */ /* 0x000f2200080011ff */
[----:B------:R-:W-:Y:S01]  /*78e0*/  BSSY B1, `(.L_x_125) ;  /* 0x0000016000017945 */ /* 0x000fe20003800000 */
[----:B----4-:R-:W-:Y:S03]  /*78f0*/  @P1 SEL R74, RZ, 0x1, !P0 ;  /* 0x00000001ff4a1807 */ /* 0x010fe60004000000 */
[----:B------:R-:W-:Y:S05]  /*7900*/  @!P1 BRA `(.L_x_126) ;  /* 0x00000000004c9947 */ /* 0x000fea0003800000 */
[----:B------:R-:W-:Y:S01]  /*7910*/  ISETP.NE.AND P0, PT, R74, RZ, PT ;  /* 0x000000ff4a00720c */ /* 0x000fe20003f05270 */
[----:B------:R-:W-:Y:S01]  /*7920*/  BSSY B0, `(.L_x_127) ;  /* 0x000000b000007945 */ /* 0x000fe20003800000 */
[----:B------:R-:W-:Y:S11]  /*7930*/  ISETP.NE.AND P1, PT, R75, RZ, PT ;  /* 0x000000ff4b00720c */ /* 0x000ff60003f25270 */
[----:B------:R-:W-:Y:S02]  /*7940*/  @!UPT UIADD3 URZ, UPT, UPT, URZ, URZ, URZ ;  /* 0x000000fffffff290 */ /* 0x000fe4000fffe0ff */
[C---:B-1----:R-:W-:Y:S01]  /*7950*/  @P1 IMAD R6, R26.reuse, 0x2000, R65 ;  /* 0x000020001a061824 */ /* 0x042fe200078e0241 */
[C---:B------:R-:W-:Y:S01]  /*7960*/  @P1 LEA R4, R26.reuse, R63, 0xd ;  /* 0x0000003f1a041211 */ /* 0x040fe200078e68ff */
[C---:B------:R-:W-:Y:S02]  /*7970*/  @P1 IMAD R5, R26.reuse, 0x2000, R64 ;  /* 0x000020001a051824 */ /* 0x040fe400078e0240 */
[----:B------:R-:W-:Y:S01]  /*7980*/  @P1 IMAD R3, R26, 0x2000, R60 ;  /* 0x000020001a031824 */ /* 0x000fe200078e023c */
[----:B------:R-:W-:Y:S06]  /*7990*/  @P0 BRA `(.L_x_128) ;  /* 0x00000000000c0947 */ /* 0x000fec0003800000 */
[----:B--2---:R-:W-:Y:S04]  /*79a0*/  SHF.L.U32 R0, RZ, 0x1f, RZ ;  /* 0x0000001fff007819 */ /* 0x004fe800000006ff */
[----:B------:R-:W1:Y:S02]  /*79b0*/  SYNCS.PHASECHK.TRANS64.TRYWAIT P0, [R2+URZ+0x40], R0 ;  /* 0x00004000020075a7 */ /* 0x000e6400080011ff */
[----:B-1----:R-:W-:Y:S05]  /*79c0*/  @!P0 BRA `(.L_x_129) ;  /* 0x0000005000908947 */ /* 0x002fea0003800000 */
.L_x_128:
[----:B------:R-:W-:Y:S05]  /*79d0*/  BSYNC B0 ;  /* 0x0000000000007941 */ /* 0x000fea0003800000 */
.L_x_127:
[----:B------:R-:W-:Y:S02]  /*79e0*/  ISETP.NE.AND P0, PT, R75, RZ, PT ;  /* 0x000000ff4b00720c */ /* 0x000fe40003f05270 */
[----:B------:R-:W-:Y:S11]  /*79f0*/  IADD3 R26, PT, PT, R26, 0x1, RZ ;  /* 0x000000011a1a7810 */ /* 0x000ff60007ffe0ff */
[----:B------:R4:W1:Y:S04]  /*7a00*/  @P0 LDS.128 R44, [R6] ;  /* 0x00000000062c0984 */ /* 0x0008680000000c00 */
[----:B------:R4:W1:Y:S04]  /*7a10*/  @P0 LDS.128 R40, [R5+0x10] ;  /* 0x0000100005280984 */ /* 0x0008680000000c00 */
[----:B------:R4:W1:Y:S04]  /*7a20*/  @P0 LDS.128 R32, [R4+0x20] ;  /* 0x0000200004200984 */ /* 0x0008680000000c00 */
[----:B------:R4:W1:Y:S02]  /*7a30*/  @P0 LDS.128 R36, [R3+0x30] ;  /* 0x0000300003240984 */ /* 0x0008640000000c00 */
.L_x_126:
[----:B------:R-:W-:Y:S05]  /*7a40*/  BSYNC B1 ;  /* 0x0000000000017941 */ /* 0x000fea0003800000 */
.L_x_125:
[----:B-12---:R-:W-:Y:S05]  /*7a50*/  VIADD R0, R25, 0x10 ;  /* 0x0000001019007836 */ /* 0x006fea0000000000 */
[----:B------:R-:W-:Y:S04]  /*7a60*/  SHF.R.U32.HI R0, RZ, 0x15, R0 ;  /* 0x00000015ff007819 */ /* 0x000fe80000011600 */
[----:B------:R-:W-:Y:S11]  /*7a70*/  LOP3.LUT P0, RZ, R0, 0x3, R53, 0x48, !PT ;  /* 0x0000000300ff7812 */ /* 0x000ff60007804835 */
[----:B------:R-:W-:Y:S02]  /*7a80*/  @!UPT UIADD3 URZ, UPT, UPT, URZ, URZ, URZ ;  /* 0x000000fffffff290 */ /* 0x000fe4000fffe0ff */
[----:B------:R-:W-:Y:S05]  /*7a90*/  @!P0 BRA `(.L_x_130) ;  /* 0x0000000000408947 */ /* 0x000fea0003800000 */
[----:B------:R-:W1:Y:S01]  /*7aa0*/  LDCU.64 UR8, c[0x4][0x70] ;  /* 0x01000e00ff0877ac */ /* 0x000e620008000a00 */
[----:B----4-:R-:W-:Y:S01]  /*7ab0*/  MOV R3, 0x0 ;  /* 0x0000000000037802 */ /* 0x010fe20000000f00 */
[----:B------:R-:W-:Y:S02]  /*7ac0*/  HFMA2 R12, -RZ, RZ, 0, 5.9604644775390625e-08 ;  /* 0x00000001ff0c7431 */ /* 0x000fe400000001ff */
[----:B------:R-:W-:Y:S02]  /*7ad0*/  IMAD.MOV.U32 R8, RZ, RZ, 0x192 ;  /* 0x00000192ff087424 */ /* 0x000fe400078e00ff */
[----:B------:R-:W-:Y:S01]  /*7ae0*/  IMAD.MOV.U32 R13, RZ, RZ, RZ ;  /* 0x000000ffff0d7224 */ /* 0x000fe200078e00ff */
[----:B------:R-:W2:Y:S01]  /*7af0*/  LDCU.64 UR6, c[0x4][0x78] ;  /* 0x01000f00ff0677ac */ /* 0x000ea20008000a00 */
[----:B------:R-:W4:Y:S01]  /*7b00*/  LDC.64 R2, c[0x4][R3] ;  /* 0x0100000003027b82 */ /* 0x000f220000000a00 */
[----:B------:R-:W5:Y:S01]  /*7b10*/  LDCU.64 UR4, c[0x4][0x10] ;  /* 0x01000200ff0477ac */ /* 0x000f620008000a00 */
[----:B-1----:R-:W-:Y:S01]  /*7b20*/  MOV R5, UR9 ;  /* 0x0000000900057c02 */ /* 0x002fe20008000f00 */
[----:B------:R-:W-:Y:S01]  /*7b30*/  IMAD.U32 R4, RZ, RZ, UR8 ;  /* 0x00000008ff047e24 */ /* 0x000fe2000f8e00ff */
[----:B--2---:R-:W-:Y:S01]  /*7b40*/  MOV R7, UR7 ;  /* 0x0000000700077c02 */ /* 0x004fe20008000f00 */
[----:B------:R-:W-:Y:S01]  /*7b50*/  IMAD.U32 R6, RZ, RZ, UR6 ;  /* 0x00000006ff067e24 */ /* 0x000fe2000f8e00ff */
[----:B-----5:R-:W-:Y:S01]  /*7b60*/  MOV R11, UR5 ;  /* 0x00000005000b7c02 */ /* 0x020fe20008000f00 */
[----:B------:R-:W-:Y:S02]  /*7b70*/  IMAD.U32 R10, RZ, RZ, UR4 ;  /* 0x00000004ff0a7e24 */ /* 0x000fe4000f8e00ff */
[----:B------:R-:W-:Y:S07]  /*7b80*/  LEPC R20, `(.L_x_130) ;  /* 0x000000001014794e */ /* 0x000fee0000000000 */
[----:B---34-:R-:W-:Y:S05]  /*7b90*/  CALL.ABS.NOINC R2 ;  /* 0x0000000002007343 */ /* 0x018fea0003c00000 */
.L_x_130:
[----:B------:R-:W-:Y:S01]  /*7ba0*/  ISETP.NE.AND P6, PT, R72, RZ, PT ;  /* 0x000000ff4800720c */ /* 0x000fe20003fc5270 */
[----:B------:R-:W-:Y:S05]  /*7bb0*/  WARPSYNC.ALL ;  /* 0x0000000000007948 */ /* 0x000fea0003800000 */
[----:B------:R-:W-:Y:S01]  /*7bc0*/  R2UR UR4, R25 ;  /* 0x00000000190472ca */ /* 0x000fe200000e0000 */
[----:B------:R-:W-:Y:S01]  /*7bd0*/  IMAD.U32 R0, RZ, RZ, UR47 ;  /* 0x0000002fff007e24 */ /* 0x000fe2000f8e00ff */
[----:B------:R-:W-:Y:S01]  /*7be0*/  LOP3.LUT R20, R44, 0xffffe000, RZ, 0xc0, !PT ;  /* 0xffffe0002c147812 */ /* 0x000fe200078ec0ff */
[----:B------:R-:W-:Y:S01]  /*7bf0*/  IMAD.U32 R21, RZ, RZ, UR52 ;  /* 0x00000034ff157e24 */ /* 0x000fe2000f8e00ff */
[----:B------:R-:W-:Y:S01]  /*7c00*/  ISETP.NE.AND P0, PT, R67, RZ, PT ;  /* 0x000000ff4300720c */ /* 0x000fe20003f05270 */
[----:B------:R-:W-:Y:S02]  /*7c10*/  BSSY.RECONVERGENT B0, `(.L_x_131) ;  /* 0x000005b000007945 */ /* 0x000fe40003800200 */
[----:B------:R-:W-:Y:S05]  /*7c20*/  @P6 LEA R0, R0, UR43, 0x3 ;  /* 0x0000002b00006c11 */ /* 0x000fea000f8e18ff */
[----:B------:R-:W-:Y:S01]  /*7c30*/  @P6 VIADD R0, R0, 0x60 ;  /* 0x0000006000006836 */ /* 0x000fe20000000000 */
[----:B----4-:R-:W1:Y:S04]  /*7c40*/  LDTM.x16 R4, tmem[UR4+0x10] ;  /* 0x00001004000479ee */ /* 0x010e680008240000 */
[----:B------:R-:W-:Y:S01]  /*7c50*/  @P6 PRMT R21, R21, 0x654, R0 ;  /* 0x0000065415156816 */ /* 0x000fe20000000000 */
[C---:B-1----:R-:W-:Y:S01]  /*7c60*/  FMUL R0, R24.reuse, R4 ;  /* 0x0000000418007220 */ /* 0x042fe20000400000 */
[C---:B------:R-:W-:Y:S01]  /*7c70*/  FMUL R4, R24.reuse, R8 ;  /* 0x0000000818047220 */ /* 0x040fe20000400000 */
[C---:B------:R-:W-:Y:S01]  /*7c80*/  FMUL R8, R24.reuse, R12 ;  /* 0x0000000c18087220 */ /* 0x040fe20000400000 */
[C---:B------:R-:W-:Y:S01]  /*7c90*/  FMUL R12, R24.reuse, R16 ;  /* 0x00000010180c7220 */ /* 0x040fe20000400000 */
[----:B------:R-:W-:Y:S01]  /*7ca0*/  LOP3.LUT R16, R45, 0xffffe000, RZ, 0xc0, !PT ;  /* 0xffffe0002d107812 */ /* 0x000fe200078ec0ff */
[C---:B------:R-:W-:Y:S01]  /*7cb0*/  FMUL R2, R24.reuse, R5 ;  /* 0x0000000518027220 */ /* 0x040fe20000400000 */
[C---:B------:R-:W-:Y:S01]  /*7cc0*/  FMUL R3, R24.reuse, R6 ;  /* 0x0000000618037220 */ /* 0x040fe20000400000 */
[----:B------:R-:W-:Y:S01]  /*7cd0*/  FMUL R5, R24, R9 ;  /* 0x0000000918057220 */ /* 0x000fe20000400000 */
[----:B------:R-:W-:Y:S01]  /*7ce0*/  FFMA R28, R27, R20, R0 ;  /* 0x000000141b1c7223 */ /* 0x000fe20000000000 */
[----:B------:R-:W-:Y:S01]  /*7cf0*/  LOP3.LUT R0, R46, 0xffffe000, RZ, 0xc0, !PT ;  /* 0xffffe0002e007812 */ /* 0x000fe200078ec0ff */
[C---:B------:R-:W-:Y:S01]  /*7d00*/  FMUL R6, R24.reuse, R10 ;  /* 0x0000000a18067220 */ /* 0x040fe20000400000 */
[C---:B------:R-:W-:Y:S01]  /*7d10*/  FMUL R9, R24.reuse, R13 ;  /* 0x0000000d18097220 */ /* 0x040fe20000400000 */
[C---:B------:R-:W-:Y:S01]  /*7d20*/  FMUL R10, R24.reuse, R14 ;  /* 0x0000000e180a7220 */ /* 0x040fe20000400000 */
[----:B------:R-:W-:Y:S01]  /*7d30*/  F2FP.TF32.F32.PACK_B R28, R28 ;  /* 0x0000001cff1c723e */ /* 0x000fe200024050ff */
[C---:B------:R-:W-:Y:S01]  /*7d40*/  FMUL R13, R24.reuse, R17 ;  /* 0x00000011180d7220 */ /* 0x040fe20000400000 */
[----:B------:R-:W-:Y:S01]  /*7d50*/  LOP3.LUT R17, R47, 0xffffe000, RZ, 0xc0, !PT ;  /* 0xffffe0002f117812 */ /* 0x000fe200078ec0ff */
[----:B------:R-:W-:Y:S01]  /*7d60*/  FMUL R14, R24, R18 ;  /* 0x00000012180e7220 */ /* 0x000fe20000400000 */
[----:B------:R-:W-:Y:S01]  /*7d70*/  LOP3.LUT R18, R40, 0xffffe000, RZ, 0xc0, !PT ;  /* 0xffffe00028127812 */ /* 0x000fe200078ec0ff */
[----:B------:R-:W-:Y:S01]  /*7d80*/  FFMA R29, R27, R16, R2 ;  /* 0x000000101b1d7223 */ /* 0x000fe20000000002 */
[----:B------:R-:W-:Y:S01]  /*7d90*/  LOP3.LUT R2, R41, 0xffffe000, RZ, 0xc0, !PT ;  /* 0xffffe00029027812 */ /* 0x000fe200078ec0ff */
[----:B------:R-:W-:Y:S01]  /*7da0*/  FMUL R7, R24, R7 ;  /* 0x0000000718077220 */ /* 0x000fe20000400000 */
[----:B------:R-:W-:Y:S01]  /*7db0*/  LOP3.LUT R16, R33, 0xffffe000, RZ, 0xc0, !PT ;  /* 0xffffe00021107812 */ /* 0x000fe200078ec0ff */
[C---:B------:R-:W-:Y:S01]  /*7dc0*/  FFMA R30, R27.reuse, R0, R3 ;  /* 0x000000001b1e7223 */ /* 0x040fe20000000003 */
[----:B------:R-:W-:Y:S01]  /*7dd0*/  LOP3.LUT R0, R42, 0xffffe000, RZ, 0xc0, !PT ;  /* 0xffffe0002a007812 */ /* 0x000fe200078ec0ff */
[C---:B------:R-:W-:Y:S01]  /*7de0*/  FFMA R31, R27.reuse, R17, R7 ;  /* 0x000000111b1f7223 */ /* 0x040fe20000000007 */
[----:B------:R-:W-:Y:S01]  /*7df0*/  F2FP.TF32.F32.PACK_B R29, R29 ;  /* 0x0000001dff1d723e */ /* 0x000fe200024050ff */
[C---:B------:R-:W-:Y:S01]  /*7e00*/  FFMA R4, R27.reuse, R18, R4 ;  /* 0x000000121b047223 */ /* 0x040fe20000000004 */
[----:B------:R-:W-:Y:S01]  /*7e10*/  F2FP.TF32.F32.PACK_B R30, R30 ;  /* 0x0000001eff1e723e */ /* 0x000fe200024050ff */
[----:B------:R-:W-:Y:S01]  /*7e20*/  FFMA R5, R27, R2, R5 ;  /* 0x000000021b057223 */ /* 0x000fe20000000005 */
[----:B------:R-:W-:Y:S01]  /*7e30*/  LOP3.LUT R2, R43, 0xffffe000, RZ, 0xc0, !PT ;  /* 0xffffe0002b027812 */ /* 0x000fe200078ec0ff */
[----:B------:R-:W-:Y:S01]  /*7e40*/  FMUL R11, R24, R11 ;  /* 0x0000000b180b7220 */ /* 0x000fe20000400000 */
[----:B------:R-:W-:Y:S01]  /*7e50*/  F2FP.TF32.F32.PACK_B R31, R31 ;  /* 0x0000001fff1f723e */ /* 0x000fe200024050ff */
[C---:B------:R-:W-:Y:S01]  /*7e60*/  FFMA R6, R27.reuse, R0, R6 ;  /* 0x000000001b067223 */ /* 0x040fe20000000006 */
[----:B------:R-:W-:Y:S01]  /*7e70*/  LOP3.LUT R3, R32, 0xffffe000, RZ, 0xc0, !PT ;  /* 0xffffe00020037812 */ /* 0x000fe200078ec0ff */
[----:B------:R-:W-:Y:S01]  /*7e80*/  FFMA R7, R27, R2, R11 ;  /* 0x000000021b077223 */ /* 0x000fe2000000000b */
[----:B------:R-:W-:Y:S01]  /*7e90*/  F2FP.TF32.F32.PACK_B R4, R4 ;  /* 0x00000004ff04723e */ /* 0x000fe200024050ff */
[----:B------:R1:W-:Y:S01]  /*7ea0*/  STS.128 [R65+0x2000], R28 ;  /* 0x0020001c41007388 */ /* 0x0003e20000000c00 */
[----:B------:R-:W-:Y:S01]  /*7eb0*/  LOP3.LUT R0, R34, 0xffffe000, RZ, 0xc0, !PT ;  /* 0xffffe00022007812 */ /* 0x000fe200078ec0ff */
[----:B------:R-:W-:Y:S01]  /*7ec0*/  FMUL R15, R24, R15 ;  /* 0x0000000f180f7220 */ /* 0x000fe20000400000 */
[----:B------:R-:W-:Y:S01]  /*7ed0*/  LOP3.LUT R2, R35, 0xffffe000, RZ, 0xc0, !PT ;  /* 0xffffe00023027812 */ /* 0x000fe200078ec0ff */
[C---:B------:R-:W-:Y:S01]  /*7ee0*/  FFMA R8, R27.reuse, R3, R8 ;  /* 0x000000031b087223 */ /* 0x040fe20000000008 */
[----:B------:R-:W-:Y:S01]  /*7ef0*/  F2FP.TF32.F32.PACK_B R5, R5 ;  /* 0x00000005ff05723e */ /* 0x000fe200024050ff */
[C---:B------:R-:W-:Y:S01]  /*7f00*/  FFMA R9, R27.reuse, R16, R9 ;  /* 0x000000101b097223 */ /* 0x040fe20000000009 */
[----:B------:R-:W-:Y:S01]  /*7f10*/  F2FP.TF32.F32.PACK_B R6, R6 ;  /* 0x00000006ff06723e */ /* 0x000fe200024050ff */
[C---:B------:R-:W-:Y:S01]  /*7f20*/  FFMA R10, R27.reuse, R0, R10 ;  /* 0x000000001b0a7223 */ /* 0x040fe2000000000a */
[----:B------:R-:W-:Y:S01]  /*7f30*/  F2FP.TF32.F32.PACK_B R7, R7 ;  /* 0x00000007ff07723e */ /* 0x000fe200024050ff */
[----:B------:R-:W-:Y:S01]  /*7f40*/  FFMA R11, R27, R2, R15 ;  /* 0x000000021b0b7223 */ /* 0x000fe2000000000f */
[----:B------:R-:W-:Y:S01]  /*7f50*/  LOP3.LUT R0, R36, 0xffffe000, RZ, 0xc0, !PT ;  /* 0xffffe00024007812 */ /* 0x000fe200078ec0ff */
[----:B------:R-:W-:Y:S01]  /*7f60*/  FMUL R19, R24, R19 ;  /* 0x0000001318137220 */ /* 0x000fe20000400000 */
        /* <DEDUP_REMOVED lines=16> */
[----:B------:R-:W-:Y:S02]  /*8070*/  F2FP.TF32.F32.PACK_B R15, R15 ;  /* 0x0000000fff0f723e */ /* 0x000fe400024050ff */
[----:B------:R-:W-:Y:S02]  /*8080*/  LEA R0, R26, UR43, 0x3 ;  /* 0x0000002b1a007c11 */ /* 0x000fe4000f8e18ff */
[----:B------:R-:W-:Y:S01]  /*8090*/  @P6 SHF.L.U32 R2, RZ, 0x1f, RZ ;  /* 0x0000001fff026819 */ /* 0x000fe200000006ff */
        /* <DEDUP_REMOVED lines=9> */
[----:B------:R-:W-:Y:S02]  /*8130*/  UIADD3 UR4, UP0, UPT, UR54, 0x680, URZ ;  /* 0x0000068036047890 */ /* 0x000fe4000ff1e0ff */
[----:B------:R-:W-:Y:S02]  /*8140*/  UIADD3 UR9, UPT, UPT, UR49, 0x10, URZ ;  /* 0x0000001031097890 */ /* 0x000fe4000fffe0ff */
[----:B------:R-:W-:Y:S02]  /*8150*/  UIADD3 UR8, UPT, UPT, UR43, 0x2200, URZ ;  /* 0x000022002b087890 */ /* 0x000fe4000fffe0ff */
[----:B------:R-:W-:Y:S01]  /*8160*/  UIADD3.X UR5, UPT, UPT, URZ, UR55, URZ, UP0, !UPT ;  /* 0x00000037ff057290 */ /* 0x000fe200087fe4ff */
[----:B------:R-:W-:Y:S01]  /*8170*/  UMOV UR10, UR50 ;  /* 0x00000032000a7c82 */ /* 0x000fe20008000000 */
[----:B------:R-:W-:Y:S07]  /*8180*/  UMOV UR11, UR36 ;  /* 0x00000024000b7c82 */ /* 0x000fee0008000000 */
[----:B------:R2:W-:Y:S01]  /*8190*/  UTMASTG.3D [UR8], [UR4] ;  /* 0x00000008040073b5 */ /* 0x0005e20008010000 */
[----:B------:R0:W-:Y:S01]  /*81a0*/  UTMACMDFLUSH ;  /* 0x00000000000079b7 */ /* 0x0001e20000000000 */
[----:B--2---:R-:W-:Y:S04]  /*81b0*/  DEPBAR.LE SB0, 0x1 ;  /* 0x000080400000791a */ /* 0x004fe80000000000 */
.L_x_132:
[----:B------:R-:W-:Y:S05]  /*81c0*/  BSYNC.RECONVERGENT B0 ;  /* 0x0000000000007941 */ /* 0x000fea0003800200 */
.L_x_131:
[----:B------:R-:W-:Y:S01]  /*81d0*/  BAR.SYNC.DEFER_BLOCKING 0x1, 0x80 ;  /* 0x0042000000007b1d */ /* 0x000fe20000010000 */
[----:B------:R-:W-:Y:S04]  /*81e0*/  UIADD3 UR4, UPT, UPT, UR47, 0x1, URZ ;  /* 0x000000012f047890 */ /* 0x000fe8000fffe0ff */
[----:B------:R-:W-:Y:S04]  /*81f0*/  UISETP.NE.AND UP0, UPT, UR4, 0x4, UPT ;  /* 0x000000040400788c */ /* 0x000fe8000bf05270 */
[----:B------:R-:W-:Y:S01]  /*8200*/  USEL UR46, UR4, URZ, UP0 ;  /* 0x000000ff042e7287 */ /* 0x000fe20008000000 */
[----:B------:R2:W-:Y:S01]  /*8210*/  @P6 SYNCS.ARRIVE.TRANS64.RED.A1T0 RZ, [R21+URZ], RZ ;  /* 0x000000ff15ff69a7 */ /* 0x0005e200081004ff */
[----:B------:R-:W-:Y:S01]  /*8220*/  BSSY B1, `(.L_x_133) ;  /* 0x0000017000017945 */ /* 0x000fe20003800000 */
[----:B------:R-:W4:Y:S02]  /*8230*/  @P6 SYNCS.PHASECHK.TRANS64.TRYWAIT P0, [R0+URZ+0x40], R2 ;  /* 0x00004002000065a7 */ /* 0x000f2400080011ff */
[----:B----4-:R-:W-:Y:S01]  /*8240*/  @P6 SEL R74, RZ, 0x1, !P0 ;  /* 0x00000001ff4a6807 */ /* 0x010fe20004000000 */
[----:B--2---:R-:W-:Y:S06]  /*8250*/  @!P6 BRA `(.L_x_134) ;  /* 0x00000000004ce947 */ /* 0x004fec0003800000 */
        /* <DEDUP_REMOVED lines=9> */
[----:B------:R-:W-:Y:S04]  /*82f0*/  SHF.L.U32 R6, RZ, 0x1f, RZ ;  /* 0x0000001fff067819 */ /* 0x000fe800000006ff */
[----:B------:R-:W1:Y:S02]  /*8300*/  SYNCS.PHASECHK.TRANS64.TRYWAIT P0, [R0+URZ+0x40], R6 ;  /* 0x00004006000075a7 */ /* 0x000e6400080011ff */
[----:B-1----:R-:W-:Y:S05]  /*8310*/  @!P0 BRA `(.L_x_137) ;  /* 0x0000004800508947 */ /* 0x002fea0003800000 */
.L_x_136:
[----:B------:R-:W-:Y:S05]  /*8320*/  BSYNC B0 ;  /* 0x0000000000007941 */ /* 0x000fea0003800000 */
.L_x_135:
[----:B------:R-:W-:Y:S02]  /*8330*/  ISETP.NE.AND P0, PT, R75, RZ, PT ;  /* 0x000000ff4b00720c */ /* 0x000fe40003f05270 */
[----:B------:R-:W-:Y:S11]  /*8340*/  IADD3 R26, PT, PT, R26, 0x1, RZ ;  /* 0x000000011a1a7810 */ /* 0x000ff60007ffe0ff */
[----:B------:R2:W4:Y:S04]  /*8350*/  @P0 LDS.128 R44, [R5] ;  /* 0x00000000052c0984 */ /* 0x0005280000000c00 */
[----:B------:R2:W1:Y:S04]  /*8360*/  @P0 LDS.128 R40, [R4+0x10] ;  /* 0x0000100004280984 */ /* 0x0004680000000c00 */
[----:B------:R2:W1:Y:S04]  /*8370*/  @P0 LDS.128 R32, [R3+0x20] ;  /* 0x0000200003200984 */ /* 0x0004680000000c00 */
[----:B------:R2:W1:Y:S02]  /*8380*/  @P0 LDS.128 R36, [R2+0x30] ;  /* 0x0000300002240984 */ /* 0x0004640000000c00 */
.L_x_134:
[----:B------:R-:W-:Y:S05]  /*8390*/  BSYNC B1 ;  /* 0x0000000000017941 */ /* 0x000fea0003800000 */
.L_x_133:
[----:B-1----:R-:W-:Y:S05]  /*83a0*/  VIADD R0, R25, 0x20 ;  /* 0x0000002019007836 */ /* 0x002fea0000000000 */
[----:B------:R-:W-:Y:S04]  /*83b0*/  SHF.R.U32.HI R0, RZ, 0x15, R0 ;  /* 0x00000015ff007819 */ /* 0x000fe80000011600 */
[----:B------:R-:W-:Y:S11]  /*83c0*/  LOP3.LUT P0, RZ, R0, 0x3, R53, 0x48, !PT ;  /* 0x0000000300ff7812 */ /* 0x000ff60007804835 */
[----:B------:R-:W-:Y:S02]  /*83d0*/  @!UPT UIADD3 URZ, UPT, UPT, URZ, URZ, URZ ;  /* 0x000000fffffff290 */ /* 0x000fe4000fffe0ff */
[----:B------:R-:W-:Y:S05]  /*83e0*/  @!P0 BRA `(.L_x_138) ;  /* 0x0000000000408947 */ /* 0x000fea0003800000 */
[----:B------:R-:W1:Y:S01]  /*83f0*/  LDCU.64 UR8, c[0x4][0x70] ;  /* 0x01000e00ff0877ac */ /* 0x000e620008000a00 */
[----:B--2---:R-:W-:Y:S01]  /*8400*/  MOV R3, 0x0 ;  /* 0x0000000000037802 */ /* 0x004fe20000000f00 */
[----:B------:R-:W-:Y:S02]  /*8410*/  HFMA2 R12, -RZ, RZ, 0, 5.9604644775390625e-08 ;  /* 0x00000001ff0c7431 */ /* 0x000fe400000001ff */
[----:B------:R-:W-:Y:S02]  /*8420*/  IMAD.MOV.U32 R8, RZ, RZ, 0x192 ;  /* 0x00000192ff087424 */ /* 0x000fe400078e00ff */
[----:B------:R-:W-:Y:S01]  /*8430*/  IMAD.MOV.U32 R13, RZ, RZ, RZ ;  /* 0x000000ffff0d7224 */ /* 0x000fe200078e00ff */
[----:B------:R-:W2:Y:S01]  /*8440*/  LDCU.64 UR6, c[0x4][0x78] ;  /* 0x01000f00ff0677ac */ /* 0x000ea20008000a00 */
[----:B------:R-:W3:Y:S01]  /*8450*/  LDC.64 R2, c[0x4][R3] ;  /* 0x0100000003027b82 */ /* 0x000ee20000000a00 */
        /* <DEDUP_REMOVED lines=9> */
.L_x_138:
[----:B------:R-:W-:Y:S01]  /*84f0*/  ISETP.NE.AND P6, PT, R72, RZ, PT ;  /* 0x000000ff4800720c */ /* 0x000fe20003fc5270 */
[----:B------:R-:W-:Y:S05]  /*8500*/  WARPSYNC.ALL ;  /* 0x0000000000007948 */ /* 0x000fea0003800000 */
[----:B------:R-:W-:Y:S01]  /*8510*/  R2UR UR4, R25 ;  /* 0x00000000190472ca */ /* 0x000fe200000e0000 */
[----:B------:R-:W-:Y:S01]  /*8520*/  IMAD.U32 R0, RZ, RZ, UR46 ;  /* 0x0000002eff007e24 */ /* 0x000fe2000f8e00ff */
[----:B----4-:R-:W-:Y:S01]  /*8530*/  LOP3.LUT R20, R44, 0xffffe000, RZ, 0xc0, !PT ;  /* 0xffffe0002c147812 */ /* 0x010fe200078ec0ff */
[----:B------:R-:W-:Y:S01]  /*8540*/  IMAD.U32 R21, RZ, RZ, UR52 ;  /* 0x00000034ff157e24 */ /* 0x000fe2000f8e00ff */
[----:B------:R-:W-:Y:S01]  /*8550*/  ISETP.NE.AND P0, PT, R67, RZ, PT ;  /* 0x000000ff4300720c */ /* 0x000fe20003f05270 */
[----:B------:R-:W-:Y:S02]  /*8560*/  BSSY.RECONVERGENT B0, `(.L_x_139) ;  /* 0x000005b000007945 */ /* 0x000fe40003800200 */
[----:B------:R-:W-:Y:S05]  /*8570*/  @P6 LEA R0, R0, UR43, 0x3 ;  /* 0x0000002b00006c11 */ /* 0x000fea000f8e18ff */
[----:B------:R-:W-:Y:S01]  /*8580*/  @P6 VIADD R0, R0, 0x60 ;  /* 0x0000006000006836 */ /* 0x000fe20000000000 */
[----:B--2---:R-:W1:Y:S04]  /*8590*/  LDTM.x16 R4, tmem[UR4+0x20] ;  /* 0x00002004000479ee */ /* 0x004e680008240000 */
        /* <DEDUP_REMOVED lines=87> */
.L_x_140:
[----:B------:R-:W-:Y:S05]  /*8b10*/  BSYNC.RECONVERGENT B0 ;  /* 0x0000000000007941 */ /* 0x000fea0003800200 */
.L_x_139:
[----:B------:R-:W-:Y:S01]  /*8b20*/  BAR.SYNC.DEFER_BLOCKING 0x1, 0x80 ;  /* 0x0042000000007b1d */ /* 0x000fe20000010000 */
[----:B------:R-:W-:Y:S01]  /*8b30*/  UIADD3 UR4, UPT, UPT, UR46, 0x1, URZ ;  /* 0x000000012e047890 */ /* 0x000fe2000fffe0ff */
[----:B------:R-:W-:Y:S03]  /*8b40*/  HFMA2 R76, -RZ, RZ, 0, 0 ;  /* 0x00000000ff4c7431 */ /* 0x000fe600000001ff */
        /* <DEDUP_REMOVED lines=19> */
.L_x_144:
[----:B------:R-:W-:Y:S05]  /*8c80*/  BSYNC B0 ;  /* 0x0000000000007941 */ /* 0x000fea0003800000 */
.L_x_143:
[----:B------:R-:W-:Y:S01]  /*8c90*/  ISETP.NE.AND P0, PT, R75, RZ, PT ;  /* 0x000000ff4b00720c */ /* 0x000fe20003f05270 */
[----:B------:R-:W-:Y:S11]  /*8ca0*/  VIADD R26, R26, 0x1 ;  /* 0x000000011a1a7836 */ /* 0x000ff60000000000 */
[----:B------:R-:W-:Y:S01]  /*8cb0*/  @!UPT UIADD3 URZ, UPT, UPT, URZ, URZ, URZ ;  /* 0x000000fffffff290 */ /* 0x000fe2000fffe0ff */
[----:B------:R2:W4:Y:S04]  /*8cc0*/  @P0 LDS.128 R44, [R5] ;  /* 0x00000000052c0984 */ /* 0x0005280000000c00 */
[----:B------:R2:W1:Y:S04]  /*8cd0*/  @P0 LDS.128 R40, [R4+0x10] ;  /* 0x0000100004280984 */ /* 0x0004680000000c00 */
[----:B------:R2:W1:Y:S04]  /*8ce0*/  @P0 LDS.128 R32, [R3+0x20] ;  /* 0x0000200003200984 */ /* 0x0004680000000c00 */
[----:B------:R2:W1:Y:S01]  /*8cf0*/  @P0 LDS.128 R36, [R2+0x30] ;  /* 0x0000300002240984 */ /* 0x0004620000000c00 */
[C---:B------:R-:W-:Y:S04]  /*8d00*/  ISETP.NE.AND P0, PT, R26.reuse, 0x4, PT ;  /* 0x000000041a00780c */ /* 0x040fe80003f05270 */
[----:B------:R-:W-:Y:S02]  /*8d10*/  SEL R26, R26, RZ, P0 ;  /* 0x000000ff1a1a7207 */ /* 0x000fe40000000000 */
[----:B------:R-:W-:Y:S02]  /*8d20*/  SEL R76, RZ, 0x1, P0 ;  /* 0x00000001ff4c7807 */ /* 0x000fe40000000000 */
.L_x_142:
[----:B------:R-:W-:Y:S05]  /*8d30*/  BSYNC B1 ;  /* 0x0000000000017941 */ /* 0x000fea0003800000 */
.L_x_141:
        /* <DEDUP_REMOVED lines=21> */
.L_x_146:
        /* <DEDUP_REMOVED lines=79> */
[----:B------:R-:W-:Y:S01]  /*9380*/  @P6 SHF.L.U32 R2, R76, 0x1f, RZ ;  /* 0x0000001f4c026819 */ /* 0x000fe200000006ff */
        /* <DEDUP_REMOVED lines=18> */
.L_x_148:
[----:B------:R-:W-:Y:S05]  /*94b0*/  BSYNC.RECONVERGENT B0 ;  /* 0x0000000000007941 */ /* 0x000fea0003800200 */
.L_x_147:
        /* <DEDUP_REMOVED lines=18> */
[----:B------:R-:W-:Y:S04]  /*95e0*/  SHF.L.U32 R6, R76, 0x1f, RZ ;  /* 0x0000001f4c067819 */ /* 0x000fe800000006ff */
[----:B------:R-:W1:Y:S02]  /*95f0*/  SYNCS.PHASECHK.TRANS64.TRYWAIT P0, [R0+URZ+0x40], R6 ;  /* 0x00004006000075a7 */ /* 0x000e6400080011ff */
[----:B-1----:R-:W-:Y:S05]  /*9600*/  @!P0 BRA `(.L_x_153) ;  /* 0x0000003400bc8947 */ /* 0x002fea0003800000 */
.L_x_152:
[----:B------:R-:W-:Y:S05]  /*9610*/  BSYNC B0 ;  /* 0x0000000000007941 */ /* 0x000fea0003800000 */
.L_x_151:
[----:B------:R-:W-:Y:S01]  /*9620*/  ISETP.NE.AND P0, PT, R75, RZ, PT ;  /* 0x000000ff4b00720c */ /* 0x000fe20003f05270 */
[----:B------:R-:W-:Y:S11]  /*9630*/  VIADD R26, R26, 0x1 ;  /* 0x000000011a1a7836 */ /* 0x000ff60000000000 */
[----:B------:R-:W-:Y:S01]  /*9640*/  @!UPT UIADD3 URZ, UPT, UPT, URZ, URZ, URZ ;  /* 0x000000fffffff290 */ /* 0x000fe2000fffe0ff */
[----:B------:R2:W4:Y:S04]  /*9650*/  @P0 LDS.128 R44, [R5] ;  /* 0x00000000052c0984 */ /* 0x0005280000000c00 */
[----:B------:R2:W2:Y:S04]  /*9660*/  @P0 LDS.128 R40, [R4+0x10] ;  /* 0x0000100004280984 */ /* 0x0004a80000000c00 */
[----:B------:R2:W2:Y:S04]  /*9670*/  @P0 LDS.128 R32, [R3+0x20] ;  /* 0x0000200003200984 */ /* 0x0004a80000000c00 */
[----:B------:R2:W2:Y:S01]  /*9680*/  @P0 LDS.128 R36, [R2+0x30] ;  /* 0x0000300002240984 */ /* 0x0004a20000000c00 */
[C---:B------:R-:W-:Y:S04]  /*9690*/  ISETP.NE.AND P0, PT, R26.reuse, 0x4, PT ;  /* 0x000000041a00780c */ /* 0x040fe80003f05270 */
[----:B-1----:R-:W-:Y:S02]  /*96a0*/  SEL R0, RZ, 0x1, P0 ;  /* 0x00000001ff007807 */ /* 0x002fe40000000000 */
[----:B------:R-:W-:Y:S02]  /*96b0*/  SEL R26, R26, RZ, P0 ;  /* 0x000000ff1a1a7207 */ /* 0x000fe40000000000 */
[----:B------:R-:W-:Y:S02]  /*96c0*/  LOP3.LUT R76, R76, R0, RZ, 0x3c, !PT ;  /* 0x000000004c4c7212 */ /* 0x000fe400078e3cff */
.L_x_150:
[----:B------:R-:W-:Y:S05]  /*96d0*/  BSYNC B1 ;  /* 0x0000000000017941 */ /* 0x000fea0003800000 */
.L_x_149:
[----:B------:R-:W-:Y:S05]  /*96e0*/  VIADD R0, R25, 0x40 ;  /* 0x0000004019007836 */ /* 0x000fea0000000000 */
[----:B------:R-:W-:Y:S04]  /*96f0*/  SHF.R.U32.HI R0, RZ, 0x15, R0 ;  /* 0x00000015ff007819 */ /* 0x000fe80000011600 */
[----:B------:R-:W-:Y:S11]  /*9700*/  LOP3.LUT P0, RZ, R0, 0x3, R53, 0x48, !PT ;  /* 0x0000000300ff7812 */ /* 0x000ff60007804835 */
[----:B------:R-:W-:Y:S02]  /*9710*/  @!UPT UIADD3 URZ, UPT, UPT, URZ, URZ, URZ ;  /* 0x000000fffffff290 */ /* 0x000fe4000fffe0ff */
[----:B------:R-:W-:Y:S05]  /*9720*/  @!P0 BRA `(.L_x_154) ;  /* 0x0000000000408947 */ /* 0x000fea0003800000 */
[----:B------:R-:W5:Y:S01]  /*9730*/  LDCU.64 UR8, c[0x4][0x70] ;  /* 0x01000e00ff0877ac */ /* 0x000f620008000a00 */
[----:B--2---:R-:W-:Y:S01]  /*9740*/  MOV R3, 0x0 ;  /* 0x0000000000037802 */ /* 0x004fe20000000f00 */
[----:B-1----:R-:W-:Y:S02]  /*9750*/  HFMA2 R12, -RZ, RZ, 0, 5.9604644775390625e-08 ;  /* 0x00000001ff0c7431 */ /* 0x002fe400000001ff */
[----:B------:R-:W-:Y:S02]  /*9760*/  IMAD.MOV.U32 R8, RZ, RZ, 0x192 ;  /* 0x00000192ff087424 */ /* 0x000fe400078e00ff */
[----:B------:R-:W-:Y:S01]  /*9770*/  IMAD.MOV.U32 R13, RZ, RZ, RZ ;  /* 0x000000ffff0d7224 */ /* 0x000fe200078e00ff */
[----:B------:R-:W1:Y:S01]  /*9780*/  LDCU.64 UR6, c[0x4][0x78] ;  /* 0x01000f00ff0677ac */ /* 0x000e620008000a00 */
[----:B------:R-:W2:Y:S01]  /*9790*/  LDC.64 R2, c[0x4][R3] ;  /* 0x0100000003027b82 */ /* 0x000ea20000000a00 */
[----:B------:R-:W3:Y:S01]  /*97a0*/  LDCU.64 UR4, c[0x4][0x10] ;  /* 0x01000200ff0477ac */ /* 0x000ee20008000a00 */
[----:B-----5:R-:W-:Y:S01]  /*97b0*/  MOV R5, UR9 ;  /* 0x0000000900057c02 */ /* 0x020fe20008000f00 */
[----:B------:R-:W-:Y:S01]  /*97c0*/  IMAD.U32 R4, RZ, RZ, UR8 ;  /* 0x00000008ff047e24 */ /* 0x000fe2000f8e00ff */
[----:B-1----:R-:W-:Y:S01]  /*97d0*/  MOV R7, UR7 ;  /* 0x0000000700077c02 */ /* 0x002fe20008000f00 */
[----:B------:R-:W-:Y:S01]  /*97e0*/  IMAD.U32 R6, RZ, RZ, UR6 ;  /* 0x00000006ff067e24 */ /* 0x000fe2000f8e00ff */
[----:B---3--:R-:W-:Y:S01]  /*97f0*/  MOV R11, UR5 ;  /* 0x00000005000b7c02 */ /* 0x008fe20008000f00 */
[----:B------:R-:W-:Y:S02]  /*9800*/  IMAD.U32 R10, RZ, RZ, UR4 ;  /* 0x00000004ff0a7e24 */ /* 0x000fe4000f8e00ff */
[----:B------:R-:W-:Y:S07]  /*9810*/  LEPC R20, `(.L_x_154) ;  /* 0x000000001014794e */ /* 0x000fee0000000000 */
[----:B--2-4-:R-:W-:Y:S05]  /*9820*/  CALL.ABS.NOINC R2 ;  /* 0x0000000002007343 */ /* 0x014fea0003c00000 */
.L_x_154:
        /* <DEDUP_REMOVED lines=10> */
[----:B-12---:R-:W1:Y:S04]  /*98d0*/  LDTM.x16 R4, tmem[UR4+0x40] ;  /* 0x00004004000479ee */ /* 0x006e680008240000 */
        /* <DEDUP_REMOVED lines=37> */
[----:B------:R1:W-:Y:S01]  /*9b30*/  STS.128 [R65], R28 ;  /* 0x0000001c41007388 */ /* 0x0003e20000000c00 */
        /* <DEDUP_REMOVED lines=40> */
[----:B------:R-:W-:Y:S02]  /*9dc0*/  UIADD3 UR4, UPT, UPT, UR43, 0x200, URZ ;  /* 0x000002002b047890 */ /* 0x000fe4000fffe0ff */
[----:B------:R-:W-:Y:S01]  /*9dd0*/  UIADD3 UR9, UPT, UPT, UR49, 0x40, URZ ;  /* 0x0000004031097890 */ /* 0x000fe2000fffe0ff */
[----:B------:R-:W-:Y:S01]  /*9de0*/  UMOV UR10, UR50 ;  /* 0x00000032000a7c82 */ /* 0x000fe20008000000 */
[----:B------:R-:W-:Y:S02]  /*9df0*/  UMOV UR11, UR36 ;  /* 0x00000024000b7c82 */ /* 0x000fe40008000000 */
        /* <DEDUP_REMOVED lines=8> */
.L_x_156:
[----:B------:R-:W-:Y:S05]  /*9e80*/  BSYNC.RECONVERGENT B0 ;  /* 0x0000000000007941 */ /* 0x000fea0003800200 */
.L_x_155:
        /* <DEDUP_REMOVED lines=21> */
.L_x_160:
[----:B------:R-:W-:Y:S05]  /*9fe0*/  BSYNC B0 ;  /* 0x0000000000007941 */ /* 0x000fea0003800000 */
.L_x_159:
        /* <DEDUP_REMOVED lines=11> */
.L_x_158:
[----:B------:R-:W-:Y:S05]  /*a0a0*/  BSYNC B1 ;  /* 0x0000000000017941 */ /* 0x000fea0003800000 */
.L_x_157:
        /* <DEDUP_REMOVED lines=21> */
.L_x_162:
        /* <DEDUP_REMOVED lines=98> */
.L_x_164:
[----:B------:R-:W-:Y:S05]  /*a820*/  BSYNC.RECONVERGENT B0 ;  /* 0x0000000000007941 */ /* 0x000fea0003800200 */
.L_x_163:
        /* <DEDUP_REMOVED lines=21> */
.L_x_168:
[----:B------:R-:W-:Y:S05]  /*a980*/  BSYNC B0 ;  /* 0x0000000000007941 */ /* 0x000fea0003800000 */
.L_x_167:
        /* <DEDUP_REMOVED lines=11> */
.L_x_166:
[----:B------:R-:W-:Y:S05]  /*aa40*/  BSYNC B1 ;  /* 0x0000000000017941 */ /* 0x000fea0003800000 */
.L_x_165:
        /* <DEDUP_REMOVED lines=21> */
.L_x_170:
        /* <DEDUP_REMOVED lines=98> */
.L_x_172:
[----:B------:R-:W-:Y:S05]  /*b1c0*/  BSYNC.RECONVERGENT B0 ;  /* 0x0000000000007941 */ /* 0x000fea0003800200 */
.L_x_171:
        /* <DEDUP_REMOVED lines=21> */
.L_x_176:
[----:B------:R-:W-:Y:S05]  /*b320*/  BSYNC B0 ;  /* 0x0000000000007941 */ /* 0x000fea0003800000 */
.L_x_175:
[----:B------:R-:W-:Y:S11]  /*b330*/  ISETP.NE.AND P0, PT, R75, RZ, PT ;  /* 0x000000ff4b00720c */ /* 0x000ff60003f05270 */
[----:B------:R-:W-:Y:S02]  /*b340*/  @!UPT UIADD3 URZ, UPT, UPT, URZ, URZ, URZ ;  /* 0x000000fffffff290 */ /* 0x000fe4000fffe0ff */
[----:B------:R2:W4:Y:S04]  /*b350*/  @P0 LDS.128 R44, [R4] ;  /* 0x00000000042c0984 */ /* 0x0005280000000c00 */
[----:B------:R2:W1:Y:S04]  /*b360*/  @P0 LDS.128 R40, [R3+0x10] ;  /* 0x0000100003280984 */ /* 0x0004680000000c00 */
[----:B------:R2:W1:Y:S04]  /*b370*/  @P0 LDS.128 R32, [R2+0x20] ;  /* 0x0000200002200984 */ /* 0x0004680000000c00 */
[----:B------:R2:W1:Y:S02]  /*b380*/  @P0 LDS.128 R36, [R26+0x30] ;  /* 0x000030001a240984 */ /* 0x0004640000000c00 */
.L_x_174:
[----:B------:R-:W-:Y:S05]  /*b390*/  BSYNC B1 ;  /* 0x0000000000017941 */ /* 0x000fea0003800000 */
.L_x_173:
        /* <DEDUP_REMOVED lines=21> */
.L_x_178:
[----:B------:R-:W-:Y:S01]  /*b4f0*/  ISETP.NE.AND P0, PT, R67, RZ, PT ;  /* 0x000000ff4300720c */ /* 0x000fe20003f05270 */
[----:B------:R-:W-:Y:S05]  /*b500*/  WARPSYNC.ALL ;  /* 0x0000000000007948 */ /* 0x000fea0003800000 */
[----:B------:R-:W-:Y:S01]  /*b510*/  R2UR UR4, R25 ;  /* 0x00000000190472ca */ /* 0x000fe200000e0000 */
[----:B------:R-:W-:Y:S01]  /*b520*/  VIADD R73, R73, 0xd0 ;  /* 0x000000d049497836 */ /* 0x000fe20000000000 */
[----:B----4-:R-:W-:Y:S01]  /*b530*/  LOP3.LUT R0, R44, 0xffffe000, RZ, 0xc0, !PT ;  /* 0xffffe0002c007812 */ /* 0x010fe200078ec0ff */
[----:B------:R-:W-:Y:S01]  /*b540*/  BSSY.RECONVERGENT B0, `(.L_x_179) ;  /* 0x0000059000007945 */ /* 0x000fe20003800200 */
[----:B--2---:R-:W-:Y:S02]  /*b550*/  LOP3.LUT R2, R45, 0xffffe000, RZ, 0xc0, !PT ;  /* 0xffffe0002d027812 */ /* 0x004fe400078ec0ff */
[----:B------:R-:W-:Y:S02]  /*b560*/  LOP3.LUT R3, R46, 0xffffe000, RZ, 0xc0, !PT ;  /* 0xffffe0002e037812 */ /* 0x000fe400078ec0ff */
[----:B------:R-:W-:Y:S02]  /*b570*/  LOP3.LUT R20, R47, 0xffffe000, RZ, 0xc0, !PT ;  /* 0xffffe0002f147812 */ /* 0x000fe400078ec0ff */
[----:B------:R-:W-:Y:S02]  /*b580*/  LOP3.LUT R21, R40, 0xffffe000, RZ, 0xc0, !PT ;  /* 0xffffe00028157812 */ /* 0x000fe400078ec0ff */
[----:B------:R-:W-:Y:S01]  /*b590*/  LOP3.LUT R25, R41, 0xffffe000, RZ, 0xc0, !PT ;  /* 0xffffe00029197812 */ /* 0x000fe200078ec0ff */
[----:B------:R-:W1:Y:S01]  /*b5a0*/  LDTM.x16 R4, tmem[UR4+0x70] ;  /* 0x00007004000479ee */ /* 0x000e620008240000 */
[----:B------:R-:W-:Y:S01]  /*b5b0*/  LOP3.LUT R26, R42, 0xffffe000, RZ, 0xc0, !PT ;  /* 0xffffe0002a1a7812 */ /* 0x000fe200078ec0ff */
[----:B------:R-:W-:Y:S01]  /*b5c0*/  NOP ;  /* 0x0000000000007918 */ /* 0x000fe20000000000 */
[----:B------:R-:W-:Y:S02]  /*b5d0*/  LOP3.LUT R28, R43, 0xffffe000, RZ, 0xc0, !PT ;  /* 0xffffe0002b1c7812 */ /* 0x000fe400078ec0ff */
[----:B------:R-:W-:Y:S02]  /*b5e0*/  LOP3.LUT R73, R73, 0xfefffff8, RZ, 0xc0, !PT ;  /* 0xfefffff849497812 */ /* 0x000fe400078ec0ff */
[----:B------:R-:W-:Y:S02]  /*b5f0*/  LOP3.LUT R29, R32, 0xffffe000, RZ, 0xc0, !PT ;  /* 0xffffe000201d7812 */ /* 0x000fe400078ec0ff */
[----:B------:R-:W-:Y:S01]  /*b600*/  LOP3.LUT R30, R33, 0xffffe000, RZ, 0xc0, !PT ;  /* 0xffffe000211e7812 */ /* 0x000fe200078ec0ff */
[----:B-1----:R1:W-:Y:S01]  /*b610*/  SYNCS.ARRIVE.TRANS64.RED.A1T0 RZ, [R73+URZ], RZ ;  /* 0x000000ff49ff79a7 */ /* 0x0023e200081004ff */
[----:B------:R-:W-:Y:S02]  /*b620*/  LOP3.LUT R31, R34, 0xffffe000, RZ, 0xc0, !PT ;  /* 0xffffe000221f7812 */ /* 0x000fe400078ec0ff */
[----:B------:R-:W-:Y:S02]  /*b630*/  LOP3.LUT R32, R35, 0xffffe000, RZ, 0xc0, !PT ;  /* 0xffffe00023207812 */ /* 0x000fe400078ec0ff */
[----:B------:R-:W-:Y:S02]  /*b640*/  LOP3.LUT R33, R36, 0xffffe000, RZ, 0xc0, !PT ;  /* 0xffffe00024217812 */ /* 0x000fe400078ec0ff */
[----:B------:R-:W-:Y:S02]  /*b650*/  LOP3.LUT R34, R37, 0xffffe000, RZ, 0xc0, !PT ;  /* 0xffffe00025227812 */ /* 0x000fe400078ec0ff */
[----:B------:R-:W-:Y:S02]  /*b660*/  LOP3.LUT R35, R38, 0xffffe000, RZ, 0xc0, !PT ;  /* 0xffffe00026237812 */ /* 0x000fe400078ec0ff */
[----:B------:R-:W-:Y:S01]  /*b670*/  LOP3.LUT R36, R39, 0xffffe000, RZ, 0xc0, !PT ;  /* 0xffffe00027247812 */ /* 0x000fe200078ec0ff */
[C---:B------:R-:W-:Y:S01]  /*b680*/  FMUL R4, R24.reuse, R4 ;  /* 0x0000000418047220 */ /* 0x040fe20000400000 */
[C---:B------:R-:W-:Y:S01]  /*b690*/  FMUL R5, R24.reuse, R5 ;  /* 0x0000000518057220 */ /* 0x040fe20000400000 */
[C---:B------:R-:W-:Y:S01]  /*b6a0*/  FMUL R6, R24.reuse, R6 ;  /* 0x0000000618067220 */ /* 0x040fe20000400000 */
[C---:B------:R-:W-:Y:S01]  /*b6b0*/  FMUL R7, R24.reuse, R7 ;  /* 0x0000000718077220 */ /* 0x040fe20000400000 */
[C---:B------:R-:W-:Y:S01]  /*b6c0*/  FFMA R4, R27.reuse, R0, R4 ;  /* 0x000000001b047223 */ /* 0x040fe20000000004 */
[C---:B------:R-:W-:Y:S01]  /*b6d0*/  FFMA R5, R27.reuse, R2, R5 ;  /* 0x000000021b057223 */ /* 0x040fe20000000005 */
[C---:B------:R-:W-:Y:S01]  /*b6e0*/  FFMA R6, R27.reuse, R3, R6 ;  /* 0x000000031b067223 */ /* 0x040fe20000000006 */
[C---:B------:R-:W-:Y:S01]  /*b6f0*/  FFMA R7, R27.reuse, R20, R7 ;  /* 0x000000141b077223 */ /* 0x040fe20000000007 */
[C---:B------:R-:W-:Y:S01]  /*b700*/  FMUL R8, R24.reuse, R8 ;  /* 0x0000000818087220 */ /* 0x040fe20000400000 */
[C---:B------:R-:W-:Y:S01]  /*b710*/  FMUL R9, R24.reuse, R9 ;  /* 0x0000000918097220 */ /* 0x040fe20000400000 */
[C---:B------:R-:W-:Y:S01]  /*b720*/  FMUL R10, R24.reuse, R10 ;  /* 0x0000000a180a7220 */ /* 0x040fe20000400000 */
[C---:B------:R-:W-:Y:S01]  /*b730*/  FMUL R11, R24.reuse, R11 ;  /* 0x0000000b180b7220 */ /* 0x040fe20000400000 */
[----:B------:R-:W-:Y:S01]  /*b740*/  F2FP.TF32.F32.PACK_B R4, R4 ;  /* 0x00000004ff04723e */ /* 0x000fe200024050ff */
[C---:B------:R-:W-:Y:S01]  /*b750*/  FFMA R8, R27.reuse, R21, R8 ;  /* 0x000000151b087223 */ /* 0x040fe20000000008 */
[----:B------:R-:W-:Y:S01]  /*b760*/  F2FP.TF32.F32.PACK_B R5, R5 ;  /* 0x00000005ff05723e */ /* 0x000fe200024050ff */
[C---:B------:R-:W-:Y:S01]  /*b770*/  FFMA R9, R27.reuse, R25, R9 ;  /* 0x000000191b097223 */ /* 0x040fe20000000009 */
[----:B------:R-:W-:Y:S01]  /*b780*/  F2FP.TF32.F32.PACK_B R6, R6 ;  /* 0x00000006ff06723e */ /* 0x000fe200024050ff */
[C---:B------:R-:W-:Y:S01]  /*b790*/  FFMA R10, R27.reuse, R26, R10 ;  /* 0x0000001a1b0a7223 */ /* 0x040fe2000000000a */
[----:B------:R-:W-:Y:S01]  /*b7a0*/  F2FP.TF32.F32.PACK_B R7, R7 ;  /* 0x00000007ff07723e */ /* 0x000fe200024050ff */
[C---:B------:R-:W-:Y:S01]  /*b7b0*/  FFMA R11, R27.reuse, R28, R11 ;  /* 0x0000001c1b0b7223 */ /* 0x040fe2000000000b */
[C---:B------:R-:W-:Y:S01]  /*b7c0*/  FMUL R12, R24.reuse, R12 ;  /* 0x0000000c180c7220 */ /* 0x040fe20000400000 */
[----:B------:R-:W-:Y:S01]  /*b7d0*/  F2FP.TF32.F32.PACK_B R8, R8 ;  /* 0x00000008ff08723e */ /* 0x000fe200024050ff */
[C---:B------:R-:W-:Y:S01]  /*b7e0*/  FMUL R13, R24.reuse, R13 ;  /* 0x0000000d180d7220 */ /* 0x040fe20000400000 */
[----:B------:R1:W-:Y:S01]  /*b7f0*/  STS.128 [R65+0x6000], R4 ;  /* 0x0060000441007388 */ /* 0x0003e20000000c00 */
        /* <DEDUP_REMOVED lines=8> */
[C---:B------:R-:W-:Y:S01]  /*b880*/  FFMA R15, R27.reuse, R32, R15 ;  /* 0x000000201b0f7223 */ /* 0x040fe2000000000f */
[C---:B------:R-:W-:Y:S01]  /*b890*/  FMUL R16, R24.reuse, R16 ;  /* 0x0000001018107220 */ /* 0x040fe20000400000 */
[----:B------:R-:W-:Y:S01]  /*b8a0*/  F2FP.TF32.F32.PACK_B R12, R12 ;  /* 0x0000000cff0c723e */ /* 0x000fe200024050ff */
[----:B------:R1:W-:Y:S01]  /*b8b0*/  STS.128 [R64+0x6010], R8 ;  /* 0x0060100840007388 */ /* 0x0003e20000000c00 */
[C---:B------:R-:W-:Y:S01]  /*b8c0*/  FMUL R17, R24.reuse, R17 ;  /* 0x0000001118117220 */ /* 0x040fe20000400000 */
[C---:B------:R-:W-:Y:S01]  /*b8d0*/  FMUL R18, R24.reuse, R18 ;  /* 0x0000001218127220 */ /* 0x040fe20000400000 */
[----:B------:R-:W-:Y:S01]  /*b8e0*/  FMUL R19, R24, R19 ;  /* 0x0000001318137220 */ /* 0x000fe20000400000 */
[----:B------:R-:W-:Y:S01]  /*b8f0*/  F2FP.TF32.F32.PACK_B R13, R13 ;  /* 0x0000000dff0d723e */ /* 0x000fe200024050ff */
[C---:B------:R-:W-:Y:S01]  /*b900*/  FFMA R16, R27.reuse, R33, R16 ;  /* 0x000000211b107223 */ /* 0x040fe20000000010 */
[----:B------:R-:W-:Y:S01]  /*b910*/  F2FP.TF32.F32.PACK_B R14, R14 ;  /* 0x0000000eff0e723e */ /* 0x000fe200024050ff */
[C---:B------:R-:W-:Y:S01]  /*b920*/  FFMA R17, R27.reuse, R34, R17 ;  /* 0x000000221b117223 */ /* 0x040fe20000000011 */
[----:B------:R-:W-:Y:S01]  /*b930*/  F2FP.TF32.F32.PACK_B R15, R15 ;  /* 0x0000000fff0f723e */ /* 0x000fe200024050ff */
[C---:B------:R-:W-:Y:S01]  /*b940*/  FFMA R18, R27.reuse, R35, R18 ;  /* 0x000000231b127223 */ /* 0x040fe20000000012 */
[----:B------:R-:W-:Y:S01]  /*b950*/  FFMA R19, R27, R36, R19 ;  /* 0x000000241b137223 */ /* 0x000fe20000000013 */
[----:B------:R-:W-:Y:S02]  /*b960*/  F2FP.TF32.F32.PACK_B R16, R16 ;  /* 0x00000010ff10723e */ /* 0x000fe400024050ff */
[----:B------:R1:W-:Y:S01]  /*b970*/  STS.128 [R63+0x6020], R12 ;  /* 0x0060200c3f007388 */ /* 0x0003e20000000c00 */
[----:B------:R-:W-:Y:S02]  /*b980*/  F2FP.TF32.F32.PACK_B R17, R17 ;  /* 0x00000011ff11723e */ /* 0x000fe400024050ff */
        /* <DEDUP_REMOVED lines=20> */
.L_x_180:
[----:B------:R-:W-:Y:S05]  /*bad0*/  BSYNC.RECONVERGENT B0 ;  /* 0x0000000000007941 */ /* 0x000fea0003800200 */
.L_x_179:
[----:B------:R-:W-:Y:S01]  /*bae0*/  BAR.SYNC.DEFER_BLOCKING 0x1, 0x80 ;  /* 0x0042000000007b1d */ /* 0x000fe20000010000 */
[----:B------:R-:W-:Y:S01]  /*baf0*/  UISETP.NE.AND UP0, UPT, UR53, -0x8, UPT ;  /* 0xfffffff83500788c */ /* 0x000fe2000bf05270 */
[----:B------:R-:W-:Y:S08]  /*bb00*/  IADD3 R22, PT, PT, R22, 0x1, RZ ;  /* 0x0000000116167810 */ /* 0x000ff00007ffe0ff */
[----:B------:R-:W-:Y:S05]  /*bb10*/  BRA.U !UP0, `(.L_x_181) ;  /* 0x0000000108287547 */ /* 0x000fea000b800000 */
[----:B------:R-:W-:Y:S01]  /*bb20*/  ISETP.NE.AND P0, PT, R72, RZ, PT ;  /* 0x000000ff4800720c */ /* 0x000fe20003f05270 */
[----:B------:R-:W-:Y:S01]  /*bb30*/  IMAD.U32 R2, RZ, RZ, UR47 ;  /* 0x0000002fff027e24 */ /* 0x000fe2000f8e00ff */
[----:B------:R-:W-:Y:S01]  /*bb40*/  UIADD3 UR4, UPT, UPT, UR47, 0x1, URZ ;  /* 0x000000012f047890 */ /* 0x000fe2000fffe0ff */
[----:B------:R-:W-:Y:S03]  /*bb50*/  IMAD.U32 R0, RZ, RZ, UR52 ;  /* 0x00000034ff007e24 */ /* 0x000fe6000f8e00ff */
[----:B------:R-:W-:Y:S04]  /*bb60*/  UISETP.NE.AND UP0, UPT, UR4, 0x4, UPT ;  /* 0x000000040400788c */ /* 0x000fe8000bf05270 */
[----:B------:R-:W-:Y:S03]  /*bb70*/  USEL UR47, UR4, URZ, UP0 ;  /* 0x000000ff042f7287 */ /* 0x000fe60008000000 */
[----:B------:R-:W-:Y:S05]  /*bb80*/  @P0 LEA R2, R2, UR43, 0x3 ;  /* 0x0000002b02020c11 */ /* 0x000fea000f8e18ff */
[----:B------:R-:W-:Y:S05]  /*bb90*/  @P0 VIADD R2, R2, 0x60 ;  /* 0x0000006002020836 */ /* 0x000fea0000000000 */
[----:B------:R-:W-:Y:S04]  /*bba0*/  @P0 PRMT R0, R0, 0x654, R2 ;  /* 0x0000065400000816 */ /* 0x000fe80000000002 */
[----:B------:R2:W-:Y:S03]  /*bbb0*/  @P0 SYNCS.ARRIVE.TRANS64.RED.A1T0 RZ, [R0+URZ], RZ ;  /* 0x000000ff00ff09a7 */ /* 0x0005e600081004ff */
.L_x_181:
[----:B------:R-:W-:Y:S01]  /*bbc0*/  R2UR UR6, R71 ;  /* 0x00000000470672ca */ /* 0x000fe200000e0000 */
[----:B------:R-:W-:Y:S01]  /*bbd0*/  UIADD3 UR53, UPT, UPT, UR53, 0x8, URZ ;  /* 0x0000000835357890 */ /* 0x000fe2000fffe0ff */
[----:B------:R-:W-:Y:S02]  /*bbe0*/  R2UR UR5, R54 ;  /* 0x00000000360572ca */ /* 0x000fe400000e0000 */
[----:B------:R-:W-:Y:S02]  /*bbf0*/  R2UR UR4, R55 ;  /* 0x00000000370472ca */ /* 0x000fe400000e0000 */
[----:B------:R-:W-:Y:S02]  /*bc00*/  R2UR UR36, R70 ;  /* 0x00000000462472ca */ /* 0x000fe400000e0000 */
[----:B------:R-:W-:Y:S02]  /*bc10*/  ISETP.NE.AND P0, PT, R59, 0x2, PT ;  /* 0x000000023b00780c */ /* 0x000fe40003f05270 */
[----:B------:R-:W-:Y:S02]  /*bc20*/  ISETP.NE.AND P1, PT, R22, 0x4, PT ;  /* 0x000000041600780c */ /* 0x000fe40003f25270 */
[----:B------:R-:W-:Y:S01]  /*bc30*/  SEL R2, RZ, 0x1, P0 ;  /* 0x00000001ff027807 */ /* 0x000fe20000000000 */
[----:B------:R-:W-:Y:S01]  /*bc40*/  UISETP.NE.AND UP0, UPT, UR6, URZ, UPT ;  /* 0x000000ff0600728c */ /* 0x000fe2000bf05270 */
[----:B--2---:R-:W-:Y:S01]  /*bc50*/  SEL R0, RZ, 0x1, P1 ;  /* 0x00000001ff007807 */ /* 0x004fe20000800000 */
[----:B------:R-:W-:Y:S01]  /*bc60*/  UIADD3 UR20, UPT, UPT, UR37, UR5, URZ ;  /* 0x0000000525147290 */ /* 0x000fe2000fffe0ff */
[----:B------:R-:W-:Y:S01]  /*bc70*/  LOP3.LUT R61, R61, R2, RZ, 0x3c, !PT ;  /* 0x000000023d3d7212 */ /* 0x000fe200078e3cff */
[----:B------:R-:W-:Y:S01]  /*bc80*/  UIADD3 UR16, UPT, UPT, UR38, UR4, URZ ;  /* 0x0000000426107290 */ /* 0x000fe2000fffe0ff */
[----:B------:R-:W-:Y:S02]  /*bc90*/  LOP3.LUT R62, R62, R0, RZ, 0x3c, !PT ;  /* 0x000000003e3e7212 */ /* 0x000fe400078e3cff */
[----:B------:R-:W-:Y:S02]  /*bca0*/  SEL R59, R59, RZ, P0 ;  /* 0x000000ff3b3b7207 */ /* 0x000fe40000000000 */
[----:B------:R-:W-:Y:S01]  /*bcb0*/  SEL R22, R22, RZ, P1 ;  /* 0x000000ff16167207 */ /* 0x000fe20000800000 */
[----:B------:R-:W-:Y:S06]  /*bcc0*/  BRA.U UP0, `(.L_x_182) ;  /* 0xffffffa500347547 */ /* 0x000fec000b83ffff */
[----:B------:R-:W-:-:S13]  /*bcd0*/  R2UR UR4, R56 ;  /* 0x00000000380472ca */ /* 0x000fda00000e0000 */
[----:B------:R-:W-:-:S09]  /*bce0*/  UISETP.NE.AND UP0, UPT, UR4, URZ, UPT ;  /* 0x000000ff0400728c */ /* 0x000fd2000bf05270 */
[----:B------:R-:W-:Y:S05]  /*bcf0*/  BRA.U !UP0, `(.L_x_183) ;  /* 0x0000000108487547 */ /* 0x000fea000b800000 */
[----:B------:R-:W2:Y:S02]  /*bd00*/  LDCU.64 UR4, c[0x0][0x890] ;  /* 0x00011200ff0477ac */ /* 0x000ea40008000a00 */
[----:B--2---:R-:W-:-:S04]  /*bd10*/  UISETP.NE.U32.AND UP0, UPT, UR4, URZ, UPT ;  /* 0x000000ff0400728c */ /* 0x004fc8000bf05070 */
[----:B------:R-:W-:-:S09]  /*bd20*/  UISETP.NE.AND.EX UP0, UPT, UR5, URZ, UPT, UP0 ;  /* 0x000000ff0500728c */ /* 0x000fd2000bf05300 */
[----:B------:R-:W-:Y:S05]  /*bd30*/  BRA.U UP0, `(.L_x_184) ;  /* 0x00000001000c7547 */ /* 0x000fea000b800000 */
[----:B------:R-:W-:-:S13]  /*bd40*/  FSETP.NEU.AND P0, PT, R27, RZ, PT ;  /* 0x000000ff1b00720b */ /* 0x000fda0003f0d000 */
[----:B------:R-:W-:Y:S05]  /*bd50*/  @!P0 EXIT ;  /* 0x000000000000894d */ /* 0x000fea0003800000 */
[----:B------:R-:W-:Y:S05]  /*bd60*/  BRA `(.L_x_183) ;  /* 0x00000000002c7947 */ /* 0x000fea0003800000 */
.L_x_184:
[----:B------:R-:W-:Y:S01]  /*bd70*/  ISETP.NE.AND P0, PT, R58, RZ, PT ;  /* 0x000000ff3a00720c */ /* 0x000fe20003f05270 */
[----:B------:R-:W-:-:S12]  /*bd80*/  BSSY.RECONVERGENT B0, `(.L_x_183) ;  /* 0x0000009000007945 */ /* 0x000fd80003800200 */
[----:B------:R-:W-:Y:S05]  /*bd90*/  @P0 BRA `(.L_x_185) ;  /* 0x0000000000140947 */ /* 0x000fea0003800000 */
[----:B------:R-:W2:Y:S02]  /*bda0*/  LDCU.64 UR4, c[0x0][0x888] ;  /* 0x00011100ff0477ac */ /* 0x000ea40008000a00 */
[----:B--2---:R-:W-:-:S04]  /*bdb0*/  ISETP.NE.U32.AND P0, PT, RZ, UR4, PT ;  /* 0x00000004ff007c0c */ /* 0x004fc8000bf05070 */
[----:B------:R-:W-:-:S13]  /*bdc0*/  ISETP.NE.AND.EX P0, PT, RZ, UR5, PT, P0 ;  /* 0x00000005ff007c0c */ /* 0x000fda000bf05300 */
[----:B------:R-:W-:Y:S05]  /*bdd0*/  @!P0 EXIT ;  /* 0x000000000000894d */ /* 0x000fea0003800000 */
[----:B------:R-:W-:Y:S05]  /*bde0*/  BRA `(.L_x_186) ;  /* 0x0000000000087947 */ /* 0x000fea0003800000 */
.L_x_185:
[----:B------:R-:W-:-:S13]  /*bdf0*/  FSETP.NEU.AND P0, PT, R27, RZ, PT ;  /* 0x000000ff1b00720b */ /* 0x000fda0003f0d000 */
[----:B------:R-:W-:Y:S05]  /*be00*/  @!P0 EXIT ;  /* 0x000000000000894d */ /* 0x000fea0003800000 */
.L_x_186:
[----:B------:R-:W-:Y:S05]  /*be10*/  BSYNC.RECONVERGENT B0 ;  /* 0x0000000000007941 */ /* 0x000fea0003800200 */
.L_x_183:
[----:B------:R-:W-:Y:S01]  /*be20*/  ULEA UR4, UR47, UR43, 0x3 ;  /* 0x0000002b2f047291 */ /* 0x000fe2000f8e18ff */
[----:B------:R-:W-:-:S04]  /*be30*/  DEPBAR.LE SB0, 0x0 ;  /* 0x000080000000791a */ /* 0x000fc80000000000 */
[----:B------:R-:W-:-:S04]  /*be40*/  UIADD3 UR4, UPT, UPT, UR4, 0x60, URZ ;  /* 0x0000006004047890 */ /* 0x000fc8000fffe0ff */
[----:B------:R-:W-:-:S09]  /*be50*/  UPRMT UR4, UR52, 0x654, UR4 ;  /* 0x0000065434047896 */ /* 0x000fd20008000004 */
[----:B------:R-:W-:Y:S01]  /*be60*/  SYNCS.ARRIVE.TRANS64.RED.A1T0 RZ, [UR4], RZ ;  /* 0x000000ffffff79a7 */ /* 0x000fe20008100404 */
[----:B------:R-:W-:Y:S05]  /*be70*/  EXIT ;  /* 0x000000000000794d */ /* 0x000fea0003800000 */
.L_x_24:
[----:B--2---:R2:W3:Y:S02]  /*be80*/  SYNCS.PHASECHK.TRANS64.TRYWAIT P0, [R0+URZ+0x100], R2 ;  /* 0x00010002000075a7 */ /* 0x0044e400080011ff */
[----:B---3--:R-:W-:Y:S05]  /*be90*/  @!P0 NANOSLEEP.SYNCS 0x989680 ;  /* 0x009896800000895d */ /* 0x008fea0003900000 */
[----:B------:R-:W3:Y:S02]  /*bea0*/  @!P0 SYNCS.PHASECHK.TRANS64 P0, [R0+URZ+0x100], R2 ;  /* 0x00010002000085a7 */ /* 0x000ee400080010ff */
[----:B---3--:R-:W-:Y:S05]  /*beb0*/  @!P0 BRA `(.L_x_24) ;  /* 0xfffffffc00f08947 */ /* 0x008fea000383ffff */
[----:B------:R-:W-:Y:S05]  /*bec0*/  BRA `(.L_x_187) ;  /* 0xffffff5800e87947 */ /* 0x000fea000383ffff */
.L_x_27:
[----:B-1----:R-:W-:-:S07]  /*bed0*/  MOV R0, UR33 ;  /* 0x0000002100007c02 */ /* 0x002fce0008000f00 */
.L_x_188:
[----:B-1----:R1:W2:Y:S02]  /*bee0*/  SYNCS.PHASECHK.TRANS64.TRYWAIT P0, [R0+URZ+0x20], R3 ;  /* 0x00002003000075a7 */ /* 0x0022a400080011ff */
[----:B--2---:R-:W-:Y:S05]  /*bef0*/  @!P0 NANOSLEEP.SYNCS 0x989680 ;  /* 0x009896800000895d */ /* 0x004fea0003900000 */
[----:B------:R-:W2:Y:S02]  /*bf00*/  @!P0 SYNCS.PHASECHK.TRANS64 P0, [R0+URZ+0x20], R3 ;  /* 0x00002003000085a7 */ /* 0x000ea400080010ff */
[----:B--2---:R-:W-:Y:S05]  /*bf10*/  @!P0 BRA `(.L_x_188) ;  /* 0xfffffffc00f08947 */ /* 0x004fea000383ffff */
[----:B------:R-:W-:Y:S05]  /*bf20*/  BRA `(.L_x_26) ;  /* 0xffffff5c00407947 */ /* 0x000fea000383ffff */
.L_x_34:
[----:B-1----:R-:W-:-:S07]  /*bf30*/  MOV R0, UR7 ;  /* 0x0000000700007c02 */ /* 0x002fce0008000f00 */
.L_x_189:
[----:B-1----:R1:W2:Y:S02]  /*bf40*/  SYNCS.PHASECHK.TRANS64.TRYWAIT P0, [R0+URZ+0x20], R3 ;  /* 0x00002003000075a7 */ /* 0x0022a400080011ff */
[----:B--2---:R-:W-:Y:S05]  /*bf50*/  @!P0 NANOSLEEP.SYNCS 0x989680 ;  /* 0x009896800000895d */ /* 0x004fea0003900000 */
[----:B------:R-:W2:Y:S02]  /*bf60*/  @!P0 SYNCS.PHASECHK.TRANS64 P0, [R0+URZ+0x20], R3 ;  /* 0x00002003000085a7 */ /* 0x000ea400080010ff */
[----:B--2---:R-:W-:Y:S05]  /*bf70*/  @!P0 BRA `(.L_x_189) ;  /* 0xfffffffc00f08947 */ /* 0x004fea000383ffff */
[----:B------:R-:W-:Y:S05]  /*bf80*/  BRA `(.L_x_33) ;  /* 0xffffff6000347947 */ /* 0x000fea000383ffff */
.L_x_41:
[----:B-1----:R1:W2:Y:S02]  /*bf90*/  SYNCS.PHASECHK.TRANS64.TRYWAIT P0, [R3+URZ+0x90], R0 ;  /* 0x00009000030075a7 */ /* 0x0022a400080011ff */
[----:B--2---:R-:W-:Y:S05]  /*bfa0*/  @!P0 NANOSLEEP.SYNCS 0x989680 ;  /* 0x009896800000895d */ /* 0x004fea0003900000 */
[----:B------:R-:W2:Y:S02]  /*bfb0*/  @!P0 SYNCS.PHASECHK.TRANS64 P0, [R3+URZ+0x90], R0 ;  /* 0x00009000030085a7 */ /* 0x000ea400080010ff */
[----:B--2---:R-:W-:Y:S05]  /*bfc0*/  @!P0 BRA `(.L_x_41) ;  /* 0xfffffffc00f08947 */ /* 0x004fea000383ffff */
[----:B------:R-:W-:Y:S05]  /*bfd0*/  BRA `(.L_x_190) ;  /* 0xffffff64001c7947 */ /* 0x000fea000383ffff */
.L_x_45:
[----:B------:R-:W-:-:S07]  /*bfe0*/  MOV R0, UR4 ;  /* 0x0000000400007c02 */ /* 0x000fce0008000f00 */
.L_x_191:
[----:B-1----:R1:W2:Y:S02]  /*bff0*/  SYNCS.PHASECHK.TRANS64.TRYWAIT P0, [R0+URZ], R2 ;  /* 0x00000002000075a7 */ /* 0x0022a400080011ff */
[----:B--2---:R-:W-:Y:S05]  /*c000*/  @!P0 NANOSLEEP.SYNCS 0x989680 ;  /* 0x009896800000895d */ /* 0x004fea0003900000 */
[----:B------:R-:W2:Y:S02]  /*c010*/  @!P0 SYNCS.PHASECHK.TRANS64 P0, [R0+URZ], R2 ;  /* 0x00000002000085a7 */ /* 0x000ea400080010ff */
[----:B--2---:R-:W-:Y:S05]  /*c020*/  @!P0 BRA `(.L_x_191) ;  /* 0xfffffffc00f08947 */ /* 0x004fea000383ffff */
[----:B------:R-:W-:Y:S05]  /*c030*/  BRA `(.L_x_192) ;  /* 0xffffff6800c87947 */ /* 0x000fea000383ffff */
.L_x_46:
[----:B------:R-:W-:-:S07]  /*c040*/  MOV R0, UR5 ;  /* 0x0000000500007c02 */ /* 0x000fce0008000f00 */
.L_x_193:
[----:B-1----:R1:W2:Y:S02]  /*c050*/  SYNCS.PHASECHK.TRANS64.TRYWAIT P0, [R0+URZ], R3 ;  /* 0x00000003000075a7 */ /* 0x0022a400080011ff */
[----:B--2---:R-:W-:Y:S05]  /*c060*/  @!P0 NANOSLEEP.SYNCS 0x989680 ;  /* 0x009896800000895d */ /* 0x004fea0003900000 */
[----:B------:R-:W2:Y:S02]  /*c070*/  @!P0 SYNCS.PHASECHK.TRANS64 P0, [R0+URZ], R3 ;  /* 0x00000003000085a7 */ /* 0x000ea400080010ff */
[----:B--2---:R-:W-:Y:S05]  /*c080*/  @!P0 BRA `(.L_x_193) ;  /* 0xfffffffc00f08947 */ /* 0x004fea000383ffff */
[----:B------:R-:W-:Y:S05]  /*c090*/  BRA `(.L_x_194) ;  /* 0xffffff6800d47947 */ /* 0x000fea000383ffff */
.L_x_47:
[----:B------:R-:W-:-:S07]  /*c0a0*/  MOV R0, UR5 ;  /* 0x0000000500007c02 */ /* 0x000fce0008000f00 */
.L_x_195:
[----:B-1----:R1:W2:Y:S02]  /*c0b0*/  SYNCS.PHASECHK.TRANS64.TRYWAIT P0, [R0+URZ], R3 ;  /* 0x00000003000075a7 */ /* 0x0022a400080011ff */
[----:B--2---:R-:W-:Y:S05]  /*c0c0*/  @!P0 NANOSLEEP.SYNCS 0x989680 ;  /* 0x009896800000895d */ /* 0x004fea0003900000 */
[----:B------:R-:W2:Y:S02]  /*c0d0*/  @!P0 SYNCS.PHASECHK.TRANS64 P0, [R0+URZ], R3 ;  /* 0x00000003000085a7 */ /* 0x000ea400080010ff */
[----:B--2---:R-:W-:Y:S05]  /*c0e0*/  @!P0 BRA `(.L_x_195) ;  /* 0xfffffffc00f08947 */ /* 0x004fea000383ffff */
[----:B------:R-:W-:Y:S05]  /*c0f0*/  BRA `(.L_x_196) ;  /* 0xffffff6800e07947 */ /* 0x000fea000383ffff */
.L_x_50:
[----:B-1----:R1:W2:Y:S02]  /*c100*/  SYNCS.PHASECHK.TRANS64.TRYWAIT P0, [R0+URZ+0xf0], R4 ;  /* 0x0000f004000075a7 */ /* 0x0022a400080011ff */
[----:B--2---:R-:W-:Y:S05]  /*c110*/  @!P0 NANOSLEEP.SYNCS 0x989680 ;  /* 0x009896800000895d */ /* 0x004fea0003900000 */
[----:B------:R-:W2:Y:S02]  /*c120*/  @!P0 SYNCS.PHASECHK.TRANS64 P0, [R0+URZ+0xf0], R4 ;  /* 0x0000f004000085a7 */ /* 0x000ea400080010ff */
[----:B--2---:R-:W-:Y:S05]  /*c130*/  @!P0 BRA `(.L_x_50) ;  /* 0xfffffffc00f08947 */ /* 0x004fea000383ffff */
[----:B------:R-:W-:Y:S05]  /*c140*/  BRA `(.L_x_197) ;  /* 0xffffff6c003c7947 */ /* 0x000fea000383ffff */
.L_x_51:
[----:B------:R-:W-:-:S07]  /*c150*/  MOV R0, UR4 ;  /* 0x0000000400007c02 */ /* 0x000fce0008000f00 */
.L_x_198:
[----:B-1----:R1:W2:Y:S02]  /*c160*/  SYNCS.PHASECHK.TRANS64.TRYWAIT P0, [R0+URZ+0xa0], R5 ;  /* 0x0000a005000075a7 */ /* 0x0022a400080011ff */
[----:B--2---:R-:W-:Y:S05]  /*c170*/  @!P0 NANOSLEEP.SYNCS 0x989680 ;  /* 0x009896800000895d */ /* 0x004fea0003900000 */
[----:B------:R-:W2:Y:S02]  /*c180*/  @!P0 SYNCS.PHASECHK.TRANS64 P0, [R0+URZ+0xa0], R5 ;  /* 0x0000a005000085a7 */ /* 0x000ea400080010ff */
[----:B--2---:R-:W-:Y:S05]  /*c190*/  @!P0 BRA `(.L_x_198) ;  /* 0xfffffffc00f08947 */ /* 0x004fea000383ffff */
[----:B------:R-:W-:Y:S05]  /*c1a0*/  BRA `(.L_x_199) ;  /* 0xffffff6c004c7947 */ /* 0x000fea000383ffff */
.L_x_52:
[----:B-1----:R1:W2:Y:S02]  /*c1b0*/  SYNCS.PHASECHK.TRANS64.TRYWAIT P1, [R0+URZ+0x90], R4 ;  /* 0x00009004000075a7 */ /* 0x0022a400080211ff */
[----:B--2---:R-:W-:Y:S05]  /*c1c0*/  @!P1 NANOSLEEP.SYNCS 0x989680 ;  /* 0x009896800000995d */ /* 0x004fea0003900000 */
[----:B------:R-:W2:Y:S02]  /*c1d0*/  @!P1 SYNCS.PHASECHK.TRANS64 P1, [R0+URZ+0x90], R4 ;  /* 0x00009004000095a7 */ /* 0x000ea400080210ff */
[----:B--2---:R-:W-:Y:S05]  /*c1e0*/  @!P1 BRA `(.L_x_52) ;  /* 0xfffffffc00f09947 */ /* 0x004fea000383ffff */
[----:B------:R-:W-:Y:S05]  /*c1f0*/  BRA `(.L_x_200) ;  /* 0xffffff6c007c7947 */ /* 0x000fea000383ffff */
.L_x_55:
[----:B------:R-:W-:-:S07]  /*c200*/  MOV R0, UR4 ;  /* 0x0000000400007c02 */ /* 0x000fce0008000f00 */
.L_x_201:
[----:B-1----:R1:W2:Y:S02]  /*c210*/  SYNCS.PHASECHK.TRANS64.TRYWAIT P0, [R0+URZ+0xa0], R2 ;  /* 0x0000a002000075a7 */ /* 0x0022a400080011ff */
[----:B--2---:R-:W-:Y:S05]  /*c220*/  @!P0 NANOSLEEP.SYNCS 0x989680 ;  /* 0x009896800000895d */ /* 0x004fea0003900000 */
[----:B------:R-:W2:Y:S02]  /*c230*/  @!P0 SYNCS.PHASECHK.TRANS64 P0, [R0+URZ+0xa0], R2 ;  /* 0x0000a002000085a7 */ /* 0x000ea400080010ff */
[----:B--2---:R-:W-:Y:S05]  /*c240*/  @!P0 BRA `(.L_x_201) ;  /* 0xfffffffc00f08947 */ /* 0x004fea000383ffff */
[----:B------:R-:W-:Y:S05]  /*c250*/  BRA `(.L_x_54) ;  /* 0xffffff6c00d07947 */ /* 0x000fea000383ffff */
.L_x_64:
[----:B-1----:R-:W-:-:S04]  /*c260*/  MOV R5, UR5 ;  /* 0x0000000500057c02 */ /* 0x002fc80008000f00 */
[----:B------:R1:W2:Y:S03]  /*c270*/  SYNCS.PHASECHK.TRANS64.TRYWAIT P0, [R5+URZ+0x8], R6 ;  /* 0x00000806050075a7 */ /* 0x0002a600080011ff */
[----:B--2---:R-:W-:Y:S05]  /*c280*/  @!P0 NANOSLEEP.SYNCS 0x989680 ;  /* 0x009896800000895d */ /* 0x004fea0003900000 */
[----:B------:R-:W2:Y:S02]  /*c290*/  @!P0 SYNCS.PHASECHK.TRANS64 P0, [R5+URZ+0x8], R6 ;  /* 0x00000806050085a7 */ /* 0x000ea400080010ff */
[----:B--2---:R-:W-:Y:S05]  /*c2a0*/  @!P0 BRA `(.L_x_64) ;  /* 0xfffffffc00ec8947 */ /* 0x004fea000383ffff */
[----:B------:R-:W-:Y:S05]  /*c2b0*/  BRA `(.L_x_63) ;  /* 0xffffff7000847947 */ /* 0x000fea000383ffff */
.L_x_66:
[----:B------:R-:W-:Y:S01]  /*c2c0*/  BSSY B0, `(.L_x_202) ;  /* 0x0000006000007945 */ /* 0x000fe20003800000 */
[----:B------:R-:W-:-:S07]  /*c2d0*/  MOV R15, 0xffffffff ;  /* 0xffffffff000f7802 */ /* 0x000fce0000000f00 */
[----:B-1---5:R-:W-:Y:S05]  /*c2e0*/  WARPSYNC.COLLECTIVE R15, `(.L_x_203) ;  /* 0x000000000f0c7348 */ /* 0x022fea0003c00000 */
[----:B------:R-:W-:Y:S02]  /*c2f0*/  ELECT P6, UR79, PT ;  /* 0x00000000004f782f */ /* 0x000fe400038c0000 */
[----:B------:R-:W-:Y:S01]  /*c300*/  MOV R14, UR79 ;  /* 0x0000004f000e7c02 */ /* 0x000fe20008000f00 */
[----:B-1---5:R-:W-:Y:S10]  /*c310*/  ENDCOLLECTIVE ;  /* 0x000000000000791b */ /* 0x022ff40003800000 */
.L_x_203:
[----:B------:R-:W-:Y:S05]  /*c320*/  BSYNC B0 ;  /* 0x0000000000007941 */ /* 0x000fea0003800000 */
.L_x_202:
[----:B------:R-:W-:Y:S01]  /*c330*/  PLOP3.LUT P0, PT, P6, PT, PT, 0x80, 0x8 ;  /* 0x000000000008781c */ /* 0x000fe2000370f070 */
[----:B------:R-:W-:-:S12]  /*c340*/  BRA `(.L_x_204) ;  /* 0xffffff7000b07947 */ /* 0x000fd8000383ffff */
.L_x_68:
[----:B-1----:R-:W-:-:S04]  /*c350*/  MOV R3, UR5 ;  /* 0x0000000500037c02 */ /* 0x002fc80008000f00 */
[----:B------:R1:W2:Y:S03]  /*c360*/  SYNCS.PHASECHK.TRANS64.TRYWAIT P0, [R3+URZ+0x8], R4 ;  /* 0x00000804030075a7 */ /* 0x0002a600080011ff */
[----:B--2---:R-:W-:Y:S05]  /*c370*/  @!P0 NANOSLEEP.SYNCS 0x989680 ;  /* 0x009896800000895d */ /* 0x004fea0003900000 */
[----:B------:R-:W2:Y:S02]  /*c380*/  @!P0 SYNCS.PHASECHK.TRANS64 P0, [R3+URZ+0x8], R4 ;  /* 0x00000804030085a7 */ /* 0x000ea400080010ff */
[----:B--2---:R-:W-:Y:S05]  /*c390*/  @!P0 BRA `(.L_x_68) ;  /* 0xfffffffc00ec8947 */ /* 0x004fea000383ffff */
[----:B------:R-:W-:Y:S05]  /*c3a0*/  BRA `(.L_x_67) ;  /* 0xffffff7000b47947 */ /* 0x000fea000383ffff */
.L_x_69:
[----:B-1----:R1:W2:Y:S02]  /*c3b0*/  SYNCS.PHASECHK.TRANS64.TRYWAIT P0, [R0+URZ+0x90], R4 ;  /* 0x00009004000075a7 */ /* 0x0022a400080011ff */
[----:B--2---:R-:W-:Y:S05]  /*c3c0*/  @!P0 NANOSLEEP.SYNCS 0x989680 ;  /* 0x009896800000895d */ /* 0x004fea0003900000 */
[----:B------:R-:W2:Y:S02]  /*c3d0*/  @!P0 SYNCS.PHASECHK.TRANS64 P0, [R0+URZ+0x90], R4 ;  /* 0x00009004000085a7 */ /* 0x000ea400080010ff */
[----:B--2---:R-:W-:Y:S05]  /*c3e0*/  @!P0 BRA `(.L_x_69) ;  /* 0xfffffffc00f08947 */ /* 0x004fea000383ffff */
[----:B------:R-:W-:Y:S05]  /*c3f0*/  BRA `(.L_x_205) ;  /* 0xffffff7400c07947 */ /* 0x000fea000383ffff */
.L_x_71:
[----:B------:R-:W-:-:S07]  /*c400*/  MOV R0, UR46 ;  /* 0x0000002e00007c02 */ /* 0x000fce0008000f00 */
.L_x_206:
[----:B-1----:R1:W2:Y:S02]  /*c410*/  SYNCS.PHASECHK.TRANS64.TRYWAIT P0, [R0+URZ+0xd0], R4 ;  /* 0x0000d004000075a7 */ /* 0x0022a400080011ff */
[----:B--2---:R-:W-:Y:S05]  /*c420*/  @!P0 NANOSLEEP.SYNCS 0x989680 ;  /* 0x009896800000895d */ /* 0x004fea0003900000 */
[----:B------:R-:W2:Y:S02]  /*c430*/  @!P0 SYNCS.PHASECHK.TRANS64 P0, [R0+URZ+0xd0], R4 ;  /* 0x0000d004000085a7 */ /* 0x000ea400080010ff */
[----:B--2---:R-:W-:Y:S05]  /*c440*/  @!P0 BRA `(.L_x_206) ;  /* 0xfffffffc00f08947 */ /* 0x004fea000383ffff */
[----:B------:R-:W-:Y:S05]  /*c450*/  BRA `(.L_x_207) ;  /* 0xffffff78000c7947 */ /* 0x000fea000383ffff */
.L_x_74:
[----:B------:R-:W-:Y:S07]  /*c460*/  MOV R0, UR7 ;  /* 0x0000000700007c02 */ /* 0x000fee0008000f00 */
.L_x_208:
[----:B-1----:R1:W2:Y:S02]  /*c470*/  SYNCS.PHASECHK.TRANS64.TRYWAIT P0, [R0+URZ], R4 ;  /* 0x00000004000075a7 */ /* 0x0022a400080011ff */
[----:B--2---:R-:W-:Y:S05]  /*c480*/  @!P0 NANOSLEEP.SYNCS 0x989680 ;  /* 0x009896800000895d */ /* 0x004fea0003900000 */
[----:B------:R-:W2:Y:S02]  /*c490*/  @!P0 SYNCS.PHASECHK.TRANS64 P0, [R0+URZ], R4 ;  /* 0x00000004000085a7 */ /* 0x000ea400080010ff */
[----:B--2---:R-:W-:Y:S05]  /*c4a0*/  @!P0 BRA `(.L_x_208) ;  /* 0xfffffffc00f08947 */ /* 0x004fea000383ffff */
[----:B------:R-:W-:Y:S05]  /*c4b0*/  BRA `(.L_x_73) ;  /* 0xffffff7800207947 */ /* 0x000fea000383ffff */
.L_x_78:
[----:B-1----:R-:W-:-:S07]  /*c4c0*/  MOV R0, UR4 ;  /* 0x0000000400007c02 */ /* 0x002fce0008000f00 */
.L_x_209:
[----:B-1----:R1:W2:Y:S02]  /*c4d0*/  SYNCS.PHASECHK.TRANS64.TRYWAIT P0, [R0+URZ], R2 ;  /* 0x00000002000075a7 */ /* 0x0022a400080011ff */
[----:B--2---:R-:W-:Y:S05]  /*c4e0*/  @!P0 NANOSLEEP.SYNCS 0x989680 ;  /* 0x009896800000895d */ /* 0x004fea0003900000 */
[----:B------:R-:W2:Y:S02]  /*c4f0*/  @!P0 SYNCS.PHASECHK.TRANS64 P0, [R0+URZ], R2 ;  /* 0x00000002000085a7 */ /* 0x000ea400080010ff */
[----:B--2---:R-:W-:Y:S05]  /*c500*/  @!P0 BRA `(.L_x_209) ;  /* 0xfffffffc00f08947 */ /* 0x004fea000383ffff */
[----:B------:R-:W-:Y:S05]  /*c510*/  BRA `(.L_x_210) ;  /* 0xffffff7c00647947 */ /* 0x000fea000383ffff */
.L_x_79:
[----:B------:R-:W-:-:S07]  /*c520*/  MOV R0, UR5 ;  /* 0x0000000500007c02 */ /* 0x000fce0008000f00 */
.L_x_211:
[----:B-1----:R1:W2:Y:S02]  /*c530*/  SYNCS.PHASECHK.TRANS64.TRYWAIT P0, [R0+URZ], R3 ;  /* 0x00000003000075a7 */ /* 0x0022a400080011ff */
[----:B--2---:R-:W-:Y:S05]  /*c540*/  @!P0 NANOSLEEP.SYNCS 0x989680 ;  /* 0x009896800000895d */ /* 0x004fea0003900000 */
[----:B------:R-:W2:Y:S02]  /*c550*/  @!P0 SYNCS.PHASECHK.TRANS64 P0, [R0+URZ], R3 ;  /* 0x00000003000085a7 */ /* 0x000ea400080010ff */
[----:B--2---:R-:W-:Y:S05]  /*c560*/  @!P0 BRA `(.L_x_211) ;  /* 0xfffffffc00f08947 */ /* 0x004fea000383ffff */
[----:B------:R-:W-:Y:S05]  /*c570*/  BRA `(.L_x_212) ;  /* 0xffffff7c00707947 */ /* 0x000fea000383ffff */
.L_x_80:
[----:B------:R-:W-:-:S07]  /*c580*/  MOV R0, UR5 ;  /* 0x0000000500007c02 */ /* 0x000fce0008000f00 */
.L_x_213:
[----:B-1----:R1:W2:Y:S02]  /*c590*/  SYNCS.PHASECHK.TRANS64.TRYWAIT P0, [R0+URZ], R3 ;  /* 0x00000003000075a7 */ /* 0x0022a400080011ff */
[----:B--2---:R-:W-:Y:S05]  /*c5a0*/  @!P0 NANOSLEEP.SYNCS 0x989680 ;  /* 0x009896800000895d */ /* 0x004fea0003900000 */
[----:B------:R-:W2:Y:S02]  /*c5b0*/  @!P0 SYNCS.PHASECHK.TRANS64 P0, [R0+URZ], R3 ;  /* 0x00000003000085a7 */ /* 0x000ea400080010ff */
[----:B--2---:R-:W-:Y:S05]  /*c5c0*/  @!P0 BRA `(.L_x_213) ;  /* 0xfffffffc00f08947 */ /* 0x004fea000383ffff */
[----:B------:R-:W-:Y:S05]  /*c5d0*/  BRA `(.L_x_214) ;  /* 0xffffff7c007c7947 */ /* 0x000fea000383ffff */
.L_x_83:
[----:B------:R-:W-:-:S07]  /*c5e0*/  MOV R0, UR41 ;  /* 0x0000002900007c02 */ /* 0x000fce0008000f00 */
.L_x_215:
[----:B-1----:R1:W2:Y:S02]  /*c5f0*/  SYNCS.PHASECHK.TRANS64.TRYWAIT P1, [R0+URZ+0x110], R2 ;  /* 0x00011002000075a7 */ /* 0x0022a400080211ff */
[----:B--2---:R-:W-:Y:S05]  /*c600*/  @!P1 NANOSLEEP.SYNCS 0x989680 ;  /* 0x009896800000995d */ /* 0x004fea0003900000 */
[----:B------:R-:W2:Y:S02]  /*c610*/  @!P1 SYNCS.PHASECHK.TRANS64 P1, [R0+URZ+0x110], R2 ;  /* 0x00011002000095a7 */ /* 0x000ea400080210ff */
[----:B--2---:R-:W-:Y:S05]  /*c620*/  @!P1 BRA `(.L_x_215) ;  /* 0xfffffffc00f09947 */ /* 0x004fea000383ffff */
[----:B------:R-:W-:Y:S05]  /*c630*/  BRA `(.L_x_216) ;  /* 0xffffff7c00c87947 */ /* 0x000fea000383ffff */
.L_x_88:
[----:B--2---:R2:W3:Y:S02]  /*c640*/  SYNCS.PHASECHK.TRANS64.TRYWAIT P0, [R12+URZ+0x90], R0 ;  /* 0x000090000c0075a7 */ /* 0x0044e400080011ff */
[----:B---3--:R-:W-:Y:S05]  /*c650*/  @!P0 NANOSLEEP.SYNCS 0x989680 ;  /* 0x009896800000895d */ /* 0x008fea0003900000 */
[----:B------:R-:W3:Y:S02]  /*c660*/  @!P0 SYNCS.PHASECHK.TRANS64 P0, [R12+URZ+0x90], R0 ;  /* 0x000090000c0085a7 */ /* 0x000ee400080010ff */
[----:B---3--:R-:W-:Y:S05]  /*c670*/  @!P0 BRA `(.L_x_88) ;  /* 0xfffffffc00f08947 */ /* 0x008fea000383ffff */
[----:B------:R-:W-:Y:S05]  /*c680*/  BRA `(.L_x_217) ;  /* 0xffffff8000e87947 */ /* 0x000fea000383ffff */
.L_x_91:
[----:B-1----:R-:W-:Y:S07]  /*c690*/  MOV R0, UR21 ;  /* 0x0000001500007c02 */ /* 0x002fee0008000f00 */
.L_x_218:
[----:B-1----:R1:W2:Y:S02]  /*c6a0*/  SYNCS.PHASECHK.TRANS64.TRYWAIT P2, [R0+URZ+0x88], R6 ;  /* 0x00008806000075a7 */ /* 0x0022a400080411ff */
[----:B--2---:R-:W-:Y:S05]  /*c6b0*/  @!P2 NANOSLEEP.SYNCS 0x989680 ;  /* 0x009896800000a95d */ /* 0x004fea0003900000 */
[----:B------:R-:W2:Y:S02]  /*c6c0*/  @!P2 SYNCS.PHASECHK.TRANS64 P2, [R0+URZ+0x88], R6 ;  /* 0x000088060000a5a7 */ /* 0x000ea400080410ff */
[----:B--2---:R-:W-:Y:S05]  /*c6d0*/  @!P2 BRA `(.L_x_218) ;  /* 0xfffffffc00f0a947 */ /* 0x004fea000383ffff */
[----:B------:R-:W-:Y:S05]  /*c6e0*/  BRA `(.L_x_90) ;  /* 0xffffff8800547947 */ /* 0x000fea000383ffff */
.L_x_94:
[----:B------:R-:W-:Y:S07]  /*c6f0*/  MOV R0, UR21 ;  /* 0x0000001500007c02 */ /* 0x000fee0008000f00 */
.L_x_219:
[----:B-1----:R1:W2:Y:S02]  /*c700*/  SYNCS.PHASECHK.TRANS64.TRYWAIT P0, [R0+URZ+0x60], R10 ;  /* 0x0000600a000075a7 */ /* 0x0022a400080011ff */
[----:B--2---:R-:W-:Y:S05]  /*c710*/  @!P0 NANOSLEEP.SYNCS 0x989680 ;  /* 0x009896800000895d */ /* 0x004fea0003900000 */
[----:B------:R-:W2:Y:S02]  /*c720*/  @!P0 SYNCS.PHASECHK.TRANS64 P0, [R0+URZ+0x60], R10 ;  /* 0x0000600a000085a7 */ /* 0x000ea400080010ff */
[----:B--2---:R-:W-:Y:S05]  /*c730*/  @!P0 BRA `(.L_x_219) ;  /* 0xfffffffc00f08947 */ /* 0x004fea000383ffff */
[----:B------:R-:W-:Y:S05]  /*c740*/  BRA `(.L_x_220) ;  /* 0xffffff8800b07947 */ /* 0x000fea000383ffff */
.L_x_95:
[----:B------:R-:W-:Y:S07]  /*c750*/  MOV R0, UR21 ;  /* 0x0000001500007c02 */ /* 0x000fee0008000f00 */
.L_x_221:
[----:B-1----:R1:W2:Y:S02]  /*c760*/  SYNCS.PHASECHK.TRANS64.TRYWAIT P0, [R0+URZ+0x68], R10 ;  /* 0x0000680a000075a7 */ /* 0x0022a400080011ff */
[----:B--2---:R-:W-:Y:S05]  /*c770*/  @!P0 NANOSLEEP.SYNCS 0x989680 ;  /* 0x009896800000895d */ /* 0x004fea0003900000 */
[----:B------:R-:W2:Y:S02]  /*c780*/  @!P0 SYNCS.PHASECHK.TRANS64 P0, [R0+URZ+0x68], R10 ;  /* 0x0000680a000085a7 */ /* 0x000ea400080010ff */
[----:B--2---:R-:W-:Y:S05]  /*c790*/  @!P0 BRA `(.L_x_221) ;  /* 0xfffffffc00f08947 */ /* 0x004fea000383ffff */
[----:B------:R-:W-:Y:S05]  /*c7a0*/  BRA `(.L_x_222) ;  /* 0xffffff8800ec7947 */ /* 0x000fea000383ffff */
.L_x_96:
[----:B------:R-:W-:Y:S07]  /*c7b0*/  MOV R0, UR21 ;  /* 0x0000001500007c02 */ /* 0x000fee0008000f00 */
.L_x_223:
[----:B-1----:R1:W2:Y:S02]  /*c7c0*/  SYNCS.PHASECHK.TRANS64.TRYWAIT P0, [R0+URZ+0x70], R10 ;  /* 0x0000700a000075a7 */ /* 0x0022a400080011ff */
[----:B--2---:R-:W-:Y:S05]  /*c7d0*/  @!P0 NANOSLEEP.SYNCS 0x989680 ;  /* 0x009896800000895d */ /* 0x004fea0003900000 */
[----:B------:R-:W2:Y:S02]  /*c7e0*/  @!P0 SYNCS.PHASECHK.TRANS64 P0, [R0+URZ+0x70], R10 ;  /* 0x0000700a000085a7 */ /* 0x000ea400080010ff */
[----:B--2---:R-:W-:Y:S05]  /*c7f0*/  @!P0 BRA `(.L_x_223) ;  /* 0xfffffffc00f08947 */ /* 0x004fea000383ffff */
[----:B------:R-:W-:Y:S05]  /*c800*/  BRA `(.L_x_224) ;  /* 0xffffff8c002c7947 */ /* 0x000fea000383ffff */
.L_x_97:
[----:B------:R-:W-:Y:S07]  /*c810*/  MOV R0, UR21 ;  /* 0x0000001500007c02 */ /* 0x000fee0008000f00 */
.L_x_225:
[----:B-1----:R1:W2:Y:S02]  /*c820*/  SYNCS.PHASECHK.TRANS64.TRYWAIT P0, [R0+URZ+0x78], R10 ;  /* 0x0000780a000075a7 */ /* 0x0022a400080011ff */
[----:B--2---:R-:W-:Y:S05]  /*c830*/  @!P0 NANOSLEEP.SYNCS 0x989680 ;  /* 0x009896800000895d */ /* 0x004fea0003900000 */
[----:B------:R-:W2:Y:S02]  /*c840*/  @!P0 SYNCS.PHASECHK.TRANS64 P0, [R0+URZ+0x78], R10 ;  /* 0x0000780a000085a7 */ /* 0x000ea400080010ff */
[----:B--2---:R-:W-:Y:S05]  /*c850*/  @!P0 BRA `(.L_x_225) ;  /* 0xfffffffc00f08947 */ /* 0x004fea000383ffff */
[----:B------:R-:W-:Y:S05]  /*c860*/  BRA `(.L_x_226) ;  /* 0xffffff8c00707947 */ /* 0x000fea000383ffff */
.L_x_98:
[----:B------:R-:W-:Y:S07]  /*c870*/  MOV R0, UR21 ;  /* 0x0000001500007c02 */ /* 0x000fee0008000f00 */
.L_x_227:
[----:B-1----:R1:W2:Y:S02]  /*c880*/  SYNCS.PHASECHK.TRANS64.TRYWAIT P0, [R0+URZ+0x60], R9 ;  /* 0x00006009000075a7 */ /* 0x0022a400080011ff */
[----:B--2---:R-:W-:Y:S05]  /*c890*/  @!P0 NANOSLEEP.SYNCS 0x989680 ;  /* 0x009896800000895d */ /* 0x004fea0003900000 */
[----:B------:R-:W2:Y:S02]  /*c8a0*/  @!P0 SYNCS.PHASECHK.TRANS64 P0, [R0+URZ+0x60], R9 ;  /* 0x00006009000085a7 */ /* 0x000ea400080010ff */
[----:B--2---:R-:W-:Y:S05]  /*c8b0*/  @!P0 BRA `(.L_x_227) ;  /* 0xfffffffc00f08947 */ /* 0x004fea000383ffff */
[----:B------:R-:W-:Y:S05]  /*c8c0*/  BRA `(.L_x_228) ;  /* 0xffffff8c00b87947 */ /* 0x000fea000383ffff */
.L_x_99:
[----:B------:R-:W-:Y:S07]  /*c8d0*/  MOV R0, UR21 ;  /* 0x0000001500007c02 */ /* 0x000fee0008000f00 */
.L_x_229:
[----:B-1----:R1:W2:Y:S02]  /*c8e0*/  SYNCS.PHASECHK.TRANS64.TRYWAIT P0, [R0+URZ+0x68], R9 ;  /* 0x00006809000075a7 */ /* 0x0022a400080011ff */
[----:B--2---:R-:W-:Y:S05]  /*c8f0*/  @!P0 NANOSLEEP.SYNCS 0x989680 ;  /* 0x009896800000895d */ /* 0x004fea0003900000 */
[----:B------:R-:W2:Y:S02]  /*c900*/  @!P0 SYNCS.PHASECHK.TRANS64 P0, [R0+URZ+0x68], R9 ;  /* 0x00006809000085a7 */ /* 0x000ea400080010ff */
[----:B--2---:R-:W-:Y:S05]  /*c910*/  @!P0 BRA `(.L_x_229) ;  /* 0xfffffffc00f08947 */ /* 0x004fea000383ffff */
[----:B------:R-:W-:Y:S05]  /*c920*/  BRA `(.L_x_230) ;  /* 0xffffff9000007947 */ /* 0x000fea000383ffff */
.L_x_100:
[----:B------:R-:W-:Y:S07]  /*c930*/  MOV R0, UR21 ;  /* 0x0000001500007c02 */ /* 0x000fee0008000f00 */
.L_x_231:
[----:B-1----:R1:W2:Y:S02]  /*c940*/  SYNCS.PHASECHK.TRANS64.TRYWAIT P0, [R0+URZ+0x70], R9 ;  /* 0x00007009000075a7 */ /* 0x0022a400080011ff */
[----:B--2---:R-:W-:Y:S05]  /*c950*/  @!P0 NANOSLEEP.SYNCS 0x989680 ;  /* 0x009896800000895d */ /* 0x004fea0003900000 */
[----:B------:R-:W2:Y:S02]  /*c960*/  @!P0 SYNCS.PHASECHK.TRANS64 P0, [R0+URZ+0x70], R9 ;  /* 0x00007009000085a7 */ /* 0x000ea400080010ff */
[----:B--2---:R-:W-:Y:S05]  /*c970*/  @!P0 BRA `(.L_x_231) ;  /* 0xfffffffc00f08947 */ /* 0x004fea000383ffff */
[----:B------:R-:W-:Y:S05]  /*c980*/  BRA `(.L_x_232) ;  /* 0xffffff9000487947 */ /* 0x000fea000383ffff */
.L_x_101:
[----:B------:R-:W-:Y:S07]  /*c990*/  MOV R0, UR21 ;  /* 0x0000001500007c02 */ /* 0x000fee0008000f00 */
.L_x_233:
[----:B-1----:R1:W2:Y:S02]  /*c9a0*/  SYNCS.PHASECHK.TRANS64.TRYWAIT P0, [R0+URZ+0x78], R9 ;  /* 0x00007809000075a7 */ /* 0x0022a400080011ff */
[----:B--2---:R-:W-:Y:S05]  /*c9b0*/  @!P0 NANOSLEEP.SYNCS 0x989680 ;  /* 0x009896800000895d */ /* 0x004fea0003900000 */
[----:B------:R-:W2:Y:S02]  /*c9c0*/  @!P0 SYNCS.PHASECHK.TRANS64 P0, [R0+URZ+0x78], R9 ;  /* 0x00007809000085a7 */ /* 0x000ea400080010ff */
[----:B--2---:R-:W-:Y:S05]  /*c9d0*/  @!P0 BRA `(.L_x_233) ;  /* 0xfffffffc00f08947 */ /* 0x004fea000383ffff */
[----:B------:R-:W-:Y:S05]  /*c9e0*/  BRA `(.L_x_234) ;  /* 0xffffff90008c7947 */ /* 0x000fea000383ffff */
.L_x_103:
[----:B------:R-:W-:-:S07]  /*c9f0*/  MOV R0, UR21 ;  /* 0x0000001500007c02 */ /* 0x000fce0008000f00 */
.L_x_235:
[----:B-1----:R1:W3:Y:S02]  /*ca00*/  SYNCS.PHASECHK.TRANS64.TRYWAIT P0, [R0+URZ+0x60], R10 ;  /* 0x0000600a000075a7 */ /* 0x0022e400080011ff */
[----:B---3--:R-:W-:Y:S05]  /*ca10*/  @!P0 NANOSLEEP.SYNCS 0x989680 ;  /* 0x009896800000895d */ /* 0x008fea0003900000 */
[----:B------:R-:W3:Y:S02]  /*ca20*/  @!P0 SYNCS.PHASECHK.TRANS64 P0, [R0+URZ+0x60], R10 ;  /* 0x0000600a000085a7 */ /* 0x000ee400080010ff */
[----:B---3--:R-:W-:Y:S05]  /*ca30*/  @!P0 BRA `(.L_x_235) ;  /* 0xfffffffc00f08947 */ /* 0x008fea000383ffff */
[----:B------:R-:W-:Y:S05]  /*ca40*/  BRA `(.L_x_236) ;  /* 0xffffff9000fc7947 */ /* 0x000fea000383ffff */
.L_x_104:
[----:B-1----:R-:W-:-:S07]  /*ca50*/  MOV R0, UR21 ;  /* 0x0000001500007c02 */ /* 0x002fce0008000f00 */
.L_x_237:
[----:B-1----:R1:W3:Y:S02]  /*ca60*/  SYNCS.PHASECHK.TRANS64.TRYWAIT P0, [R0+URZ+0x68], R10 ;  /* 0x0000680a000075a7 */ /* 0x0022e400080011ff */
[----:B---3--:R-:W-:Y:S05]  /*ca70*/  @!P0 NANOSLEEP.SYNCS 0x989680 ;  /* 0x009896800000895d */ /* 0x008fea0003900000 */
[----:B------:R-:W3:Y:S02]  /*ca80*/  @!P0 SYNCS.PHASECHK.TRANS64 P0, [R0+URZ+0x68], R10 ;  /* 0x0000680a000085a7 */ /* 0x000ee400080010ff */
[----:B---3--:R-:W-:Y:S05]  /*ca90*/  @!P0 BRA `(.L_x_237) ;  /* 0xfffffffc00f08947 */ /* 0x008fea000383ffff */
[----:B------:R-:W-:Y:S05]  /*caa0*/  BRA `(.L_x_238) ;  /* 0xffffff9000ec7947 */ /* 0x000fea000383ffff */
.L_x_105:
[----:B------:R-:W-:-:S07]  /*cab0*/  MOV R2, UR21 ;  /* 0x0000001500027c02 */ /* 0x000fce0008000f00 */
.L_x_239:
[----:B-1----:R1:W3:Y:S02]  /*cac0*/  SYNCS.PHASECHK.TRANS64.TRYWAIT P0, [R2+URZ+0x70], R10 ;  /* 0x0000700a020075a7 */ /* 0x0022e400080011ff */
[----:B---3--:R-:W-:Y:S05]  /*cad0*/  @!P0 NANOSLEEP.SYNCS 0x989680 ;  /* 0x009896800000895d */ /* 0x008fea0003900000 */
[----:B------:R-:W3:Y:S02]  /*cae0*/  @!P0 SYNCS.PHASECHK.TRANS64 P0, [R2+URZ+0x70], R10 ;  /* 0x0000700a020085a7 */ /* 0x000ee400080010ff */
[----:B---3--:R-:W-:Y:S05]  /*caf0*/  @!P0 BRA `(.L_x_239) ;  /* 0xfffffffc00f08947 */ /* 0x008fea000383ffff */
[----:B------:R-:W-:Y:S05]  /*cb00*/  BRA `(.L_x_240) ;  /* 0xffffff9000e07947 */ /* 0x000fea000383ffff */
.L_x_107:
[----:B-1----:R1:W2:Y:S02]  /*cb10*/  SYNCS.PHASECHK.TRANS64.TRYWAIT P0, [R0+URZ+0x90], R2 ;  /* 0x00009002000075a7 */ /* 0x0022a400080011ff */
[----:B--2---:R-:W-:Y:S05]  /*cb20*/  @!P0 NANOSLEEP.SYNCS 0x989680 ;  /* 0x009896800000895d */ /* 0x004fea0003900000 */
[----:B------:R-:W2:Y:S02]  /*cb30*/  @!P0 SYNCS.PHASECHK.TRANS64 P0, [R0+URZ+0x90], R2 ;  /* 0x00009002000085a7 */ /* 0x000ea400080010ff */
[----:B--2---:R-:W-:Y:S05]  /*cb40*/  @!P0 BRA `(.L_x_107) ;  /* 0xfffffffc00f08947 */ /* 0x004fea000383ffff */
[----:B------:R-:W-:Y:S05]  /*cb50*/  BRA `(.L_x_241) ;  /* 0xffffff9400a47947 */ /* 0x000fea000383ffff */
.L_x_118:
[----:B-1----:R-:W-:Y:S04]  /*cb60*/  MOV R2, UR43 ;  /* 0x0000002b00027c02 */ /* 0x002fe80008000f00 */
[----:B------:R1:W3:Y:S03]  /*cb70*/  SYNCS.PHASECHK.TRANS64.TRYWAIT P1, [R2+URZ+0x40], R3 ;  /* 0x00004003020075a7 */ /* 0x0002e600080211ff */
[----:B---3--:R-:W-:Y:S05]  /*cb80*/  @!P1 NANOSLEEP.SYNCS 0x989680 ;  /* 0x009896800000995d */ /* 0x008fea0003900000 */
[----:B------:R-:W3:Y:S02]  /*cb90*/  @!P1 SYNCS.PHASECHK.TRANS64 P1, [R2+URZ+0x40], R3 ;  /* 0x00004003020095a7 */ /* 0x000ee400080210ff */
[----:B---3--:R-:W-:Y:S05]  /*cba0*/  @!P1 BRA `(.L_x_118) ;  /* 0xfffffffc00ec9947 */ /* 0x008fea000383ffff */
[----:B------:R-:W-:Y:S05]  /*cbb0*/  BRA `(.L_x_117) ;  /* 0xffffffa400187947 */ /* 0x000fea000383ffff */
.L_x_120:
[----:B-1----:R1:W4:Y:S02]  /*cbc0*/  SYNCS.PHASECHK.TRANS64.TRYWAIT P0, [R73+URZ+0xb0], R0 ;  /* 0x0000b000490075a7 */ /* 0x00232400080011ff */
[----:B----4-:R-:W-:Y:S05]  /*cbd0*/  @!P0 NANOSLEEP.SYNCS 0x989680 ;  /* 0x009896800000895d */ /* 0x010fea0003900000 */
[----:B------:R-:W4:Y:S02]  /*cbe0*/  @!P0 SYNCS.PHASECHK.TRANS64 P0, [R73+URZ+0xb0], R0 ;  /* 0x0000b000490085a7 */ /* 0x000f2400080010ff */
[----:B----4-:R-:W-:Y:S05]  /*cbf0*/  @!P0 BRA `(.L_x_120) ;  /* 0xfffffffc00f08947 */ /* 0x010fea000383ffff */
[----:B------:R-:W-:Y:S05]  /*cc00*/  BRA `(.L_x_119) ;  /* 0xffffffa400407947 */ /* 0x000fea000383ffff */
.L_x_129:
[----:B-1----:R1:W2:Y:S02]  /*cc10*/  SYNCS.PHASECHK.TRANS64.TRYWAIT P0, [R2+URZ+0x40], R0 ;  /* 0x00004000020075a7 */ /* 0x0022a400080011ff */
[----:B--2---:R-:W-:Y:S05]  /*cc20*/  @!P0 NANOSLEEP.SYNCS 0x989680 ;  /* 0x009896800000895d */ /* 0x004fea0003900000 */
[----:B------:R-:W2:Y:S02]  /*cc30*/  @!P0 SYNCS.PHASECHK.TRANS64 P0, [R2+URZ+0x40], R0 ;  /* 0x00004000020085a7 */ /* 0x000ea400080010ff */
[----:B--2---:R-:W-:Y:S05]  /*cc40*/  @!P0 BRA `(.L_x_129) ;  /* 0xfffffffc00f08947 */ /* 0x004fea000383ffff */
[----:B------:R-:W-:Y:S05]  /*cc50*/  BRA `(.L_x_128) ;  /* 0xffffffac005c7947 */ /* 0x000fea000383ffff */
.L_x_137:
[----:B-1----:R1:W2:Y:S02]  /*cc60*/  SYNCS.PHASECHK.TRANS64.TRYWAIT P0, [R0+URZ+0x40], R6 ;  /* 0x00004006000075a7 */ /* 0x0022a400080011ff */
[----:B--2---:R-:W-:Y:S05]  /*cc70*/  @!P0 NANOSLEEP.SYNCS 0x989680 ;  /* 0x009896800000895d */ /* 0x004fea0003900000 */
[----:B------:R-:W2:Y:S02]  /*cc80*/  @!P0 SYNCS.PHASECHK.TRANS64 P0, [R0+URZ+0x40], R6 ;  /* 0x00004006000085a7 */ /* 0x000ea400080010ff */
[----:B--2---:R-:W-:Y:S05]  /*cc90*/  @!P0 BRA `(.L_x_137) ;  /* 0xfffffffc00f08947 */ /* 0x004fea000383ffff */
[----:B------:R-:W-:Y:S05]  /*cca0*/  BRA `(.L_x_136) ;  /* 0xffffffb4009c7947 */ /* 0x000fea000383ffff */
.L_x_145:
[----:B-1----:R1:W2:Y:S02]  /*ccb0*/  SYNCS.PHASECHK.TRANS64.TRYWAIT P0, [R0+URZ+0x40], R6 ;  /* 0x00004006000075a7 */ /* 0x0022a400080011ff */
[----:B--2---:R-:W-:Y:S05]  /*ccc0*/  @!P0 NANOSLEEP.SYNCS 0x989680 ;  /* 0x009896800000895d */ /* 0x004fea0003900000 */
[----:B------:R-:W2:Y:S02]  /*ccd0*/  @!P0 SYNCS.PHASECHK.TRANS64 P0, [R0+URZ+0x40], R6 ;  /* 0x00004006000085a7 */ /* 0x000ea400080010ff */
[----:B--2---:R-:W-:Y:S05]  /*cce0*/  @!P0 BRA `(.L_x_145) ;  /* 0xfffffffc00f08947 */ /* 0x004fea000383ffff */
[----:B------:R-:W-:Y:S05]  /*ccf0*/  BRA `(.L_x_144) ;  /* 0xffffffbc00e07947 */ /* 0x000fea000383ffff */
.L_x_153:
[----:B-1----:R1:W2:Y:S02]  /*cd00*/  SYNCS.PHASECHK.TRANS64.TRYWAIT P0, [R0+URZ+0x40], R6 ;  /* 0x00004006000075a7 */ /* 0x0022a400080011ff */
[----:B--2---:R-:W-:Y:S05]  /*cd10*/  @!P0 NANOSLEEP.SYNCS 0x989680 ;  /* 0x009896800000895d */ /* 0x004fea0003900000 */
[----:B------:R-:W2:Y:S02]  /*cd20*/  @!P0 SYNCS.PHASECHK.TRANS64 P0, [R0+URZ+0x40], R6 ;  /* 0x00004006000085a7 */ /* 0x000ea400080010ff */
[----:B--2---:R-:W-:Y:S05]  /*cd30*/  @!P0 BRA `(.L_x_153) ;  /* 0xfffffffc00f08947 */ /* 0x004fea000383ffff */
[----:B------:R-:W-:Y:S05]  /*cd40*/  BRA `(.L_x_152) ;  /* 0xffffffc800307947 */ /* 0x000fea000383ffff */
.L_x_161:
[----:B-1----:R1:W2:Y:S02]  /*cd50*/  SYNCS.PHASECHK.TRANS64.TRYWAIT P0, [R0+URZ+0x40], R6 ;  /* 0x00004006000075a7 */ /* 0x0022a400080011ff */
[----:B--2---:R-:W-:Y:S05]  /*cd60*/  @!P0 NANOSLEEP.SYNCS 0x989680 ;  /* 0x009896800000895d */ /* 0x004fea0003900000 */
[----:B------:R-:W2:Y:S02]  /*cd70*/  @!P0 SYNCS.PHASECHK.TRANS64 P0, [R0+URZ+0x40], R6 ;  /* 0x00004006000085a7 */ /* 0x000ea400080010ff */
[----:B--2---:R-:W-:Y:S05]  /*cd80*/  @!P0 BRA `(.L_x_161) ;  /* 0xfffffffc00f08947 */ /* 0x004fea000383ffff */
[----:B------:R-:W-:Y:S05]  /*cd90*/  BRA `(.L_x_160) ;  /* 0xffffffd000907947 */ /* 0x000fea000383ffff */
.L_x_169:
[----:B-1----:R1:W2:Y:S02]  /*cda0*/  SYNCS.PHASECHK.TRANS64.TRYWAIT P0, [R0+URZ+0x40], R6 ;  /* 0x00004006000075a7 */ /* 0x0022a400080011ff */
[----:B--2---:R-:W-:Y:S05]  /*cdb0*/  @!P0 NANOSLEEP.SYNCS 0x989680 ;  /* 0x009896800000895d */ /* 0x004fea0003900000 */
[----:B------:R-:W2:Y:S02]  /*cdc0*/  @!P0 SYNCS.PHASECHK.TRANS64 P0, [R0+URZ+0x40], R6 ;  /* 0x00004006000085a7 */ /* 0x000ea400080010ff */
[----:B--2---:R-:W-:Y:S05]  /*cdd0*/  @!P0 BRA `(.L_x_169) ;  /* 0xfffffffc00f08947 */ /* 0x004fea000383ffff */
[----:B------:R-:W-:Y:S05]  /*cde0*/  BRA `(.L_x_168) ;  /* 0xffffffd800e47947 */ /* 0x000fea000383ffff */
.L_x_177:
[----:B-1----:R1:W2:Y:S02]  /*cdf0*/  SYNCS.PHASECHK.TRANS64.TRYWAIT P0, [R0+URZ+0x40], R76 ;  /* 0x0000404c000075a7 */ /* 0x0022a400080011ff */
[----:B--2---:R-:W-:Y:S05]  /*ce00*/  @!P0 NANOSLEEP.SYNCS 0x989680 ;  /* 0x009896800000895d */ /* 0x004fea0003900000 */
[----:B------:R-:W2:Y:S02]  /*ce10*/  @!P0 SYNCS.PHASECHK.TRANS64 P0, [R0+URZ+0x40], R76 ;  /* 0x0000404c000085a7 */ /* 0x000ea400080010ff */
[----:B--2---:R-:W-:Y:S05]  /*ce20*/  @!P0 BRA `(.L_x_177) ;  /* 0xfffffffc00f08947 */ /* 0x004fea000383ffff */
[----:B------:R-:W-:Y:S05]  /*ce30*/  BRA `(.L_x_176) ;  /* 0xffffffe400387947 */ /* 0x000fea000383ffff */
        .weak           $__internal_0_$__cuda_sm10x_tcgen05_guardrail_trap_col_being_dealloced_not_returned_by_alloc
        .type           $__internal_0_$__cuda_sm10x_tcgen05_guardrail_trap_col_being_dealloced_not_returned_by_alloc,@function
        .size           $__internal_0_$__cuda_sm10x_tcgen05_guardrail_trap_col_being_dealloced_not_returned_by_alloc,($__internal_1_$__cuda_sm10x_tcgen05_guardrail_trap_phase_invalid_during_alloc - $__internal_0_$__cuda_sm10x_tcgen05_guardrail_trap_col_being_dealloced_not_returned_by_alloc)
$__internal_0_$__cuda_sm10x_tcgen05_guardrail_trap_col_being_dealloced_not_returned_by_alloc:
[----:B------:R-:W-:Y:S05]  /*ce40*/  BPT.TRAP 0x1 ;  /* 0x000000040000795c */ /* 0x000fea0000300000 */
[----:B------:R-:W-:-:S04]  /*ce50*/  HFMA2 R3, -RZ, RZ, 0, 0 ;  /* 0x00000000ff037431 */ /* 0x000fc800000001ff */
[----:B------:R-:W-:Y:S05]  /*ce60*/  RET.REL.NODEC R2 `(_ZN7cutlass13device_kernelINS_4gemm6kernel13GemmUniversalIN4cute5tupleIJiiiiEEENS1_10collective13CollectiveMmaINS1_35MainloopSm100TmaUmmaWarpSpecializedILi4ELi2ELi4ENS5_IJNS4_1CILi2EEESB_NSA_ILi1EEEEEEEENS5_IJNSA_ILi256EEENSA_ILi128EEENSA_ILi64EEEEEENS_10tfloat32_tENS5_IJlSC_lEEESJ_SK_NS4_8TiledMMAINS4_8MMA_AtomIJNS4_23SM100_MMA_TF32_2x1SM_SSISJ_SJ_fLi256ELi128ELNS4_4UMMA5MajorE0ELSP_0ELNSO_7ScaleInE0ELSQ_0EEEEEENS4_6LayoutINS5_IJSC_SC_SC_EEENS5_IJNSA_ILi0EEESV_SV_EEEEENS5_IJNS4_10UnderscoreESY_SY_EEEEENS4_28SM100_TMA_2SM_LOAD_MULTICASTENS4_14ComposedLayoutINS4_7SwizzleILi3ELi4ELi3EEENS4_18smem_ptr_flag_bitsILi32EEENST_INS5_IJNSA_ILi8EEENSA_ILi32EEEEEENS5_IJS18_SC_EEEEEEEvNS4_8identityENS4_18SM100_TMA_2SM_LOADES1C_vS1D_EENS_8epilogue10collective18CollectiveEpilogueINS1G_23Sm100TmaWarpSpecializedILi4ELi2ELi16ELb1ELb0EEEJNS5_IJSG_SG_SH_EEENS5_IJNST_ISG_SC_EENST_INSA_ILi16EEESC_EEEEESJ_SK_SJ_SK_NS1G_6fusion15FusionCallbacksIS1K_NS1Q_17LinearCombinationISJ_fSJ_fLNS_15FloatRoundStyleE2EEES1L_S1P_JEEENS4_5SM1004TMEM4LOAD26SM100_TMEM_LOAD_32dp32b16xENS4_13SM90_TMA_LOADENS12_INS13_ILi2ELi4ELi3EEES16_NST_INS5_IJS17_S1N_EEENS5_IJS1N_SC_EEEEEEENS4_39AutoVectorizingCopyWithAssumedAlignmentILi128EEENS4_14SM90_TMA_STOREES25_S27_S27_EEEvvEEEEvNT_6ParamsE) ;  /* 0xffffff3002647950 */ /* 0x000fea0003c3ffff */
        .weak           $__internal_1_$__cuda_sm10x_tcgen05_guardrail_trap_phase_invalid_during_alloc
        .type           $__internal_1_$__cuda_sm10x_tcgen05_guardrail_trap_phase_invalid_during_alloc,@function
        .size           $__internal_1_$__cuda_sm10x_tcgen05_guardrail_trap_phase_invalid_during_alloc,($__internal_2_$__cuda_sm10x_tcgen05_guardrail_trap_unallocated_columns_being_dealloced - $__internal_1_$__cuda_sm10x_tcgen05_guardrail_trap_phase_invalid_during_alloc)
$__internal_1_$__cuda_sm10x_tcgen05_guardrail_trap_phase_invalid_during_alloc:
[----:B------:R-:W-:Y:S05]  /*ce70*/  BPT.TRAP 0x1 ;  /* 0x000000040000795c */ /* 0x000fea0000300000 */
[----:B------:R-:W-:-:S04]  /*ce80*/  MOV R5, 0x0 ;  /* 0x0000000000057802 */ /* 0x000fc80000000f00 */
[----:B------:R-:W-:Y:S05]  /*ce90*/  RET.REL.NODEC R4 `(_ZN7cutlass13device_kernelINS_4gemm6kernel13GemmUniversalIN4cute5tupleIJiiiiEEENS1_10collective13CollectiveMmaINS1_35MainloopSm100TmaUmmaWarpSpecializedILi4ELi2ELi4ENS5_IJNS4_1CILi2EEESB_NSA_ILi1EEEEEEEENS5_IJNSA_ILi256EEENSA_ILi128EEENSA_ILi64EEEEEENS_10tfloat32_tENS5_IJlSC_lEEESJ_SK_NS4_8TiledMMAINS4_8MMA_AtomIJNS4_23SM100_MMA_TF32_2x1SM_SSISJ_SJ_fLi256ELi128ELNS4_4UMMA5MajorE0ELSP_0ELNSO_7ScaleInE0ELSQ_0EEEEEENS4_6LayoutINS5_IJSC_SC_SC_EEENS5_IJNSA_ILi0EEESV_SV_EEEEENS5_IJNS4_10UnderscoreESY_SY_EEEEENS4_28SM100_TMA_2SM_LOAD_MULTICASTENS4_14ComposedLayoutINS4_7SwizzleILi3ELi4ELi3EEENS4_18smem_ptr_flag_bitsILi32EEENST_INS5_IJNSA_ILi8EEENSA_ILi32EEEEEENS5_IJS18_SC_EEEEEEEvNS4_8identityENS4_18SM100_TMA_2SM_LOADES1C_vS1D_EENS_8epilogue10collective18CollectiveEpilogueINS1G_23Sm100TmaWarpSpecializedILi4ELi2ELi16ELb1ELb0EEEJNS5_IJSG_SG_SH_EEENS5_IJNST_ISG_SC_EENST_INSA_ILi16EEESC_EEEEESJ_SK_SJ_SK_NS1G_6fusion15FusionCallbacksIS1K_NS1Q_17LinearCombinationISJ_fSJ_fLNS_15FloatRoundStyleE2EEES1L_S1P_JEEENS4_5SM1004TMEM4LOAD26SM100_TMEM_LOAD_32dp32b16xENS4_13SM90_TMA_LOADENS12_INS13_ILi2ELi4ELi3EEES16_NST_INS5_IJS17_S1N_EEENS5_IJS1N_SC_EEEEEEENS4_39AutoVectorizingCopyWithAssumedAlignmentILi128EEENS4_14SM90_TMA_STOREES25_S27_S27_EEEvvEEEEvNT_6ParamsE) ;  /* 0xffffff3004587950 */ /* 0x000fea0003c3ffff */
        .weak           $__internal_2_$__cuda_sm10x_tcgen05_guardrail_trap_unallocated_columns_being_dealloced
        .type           $__internal_2_$__cuda_sm10x_tcgen05_guardrail_trap_unallocated_columns_being_dealloced,@function
        .size           $__internal_2_$__cuda_sm10x_tcgen05_guardrail_trap_unallocated_columns_being_dealloced,(.L_x_243 - $__internal_2_$__cuda_sm10x_tcgen05_guardrail_trap_unallocated_columns_being_dealloced)
$__internal_2_$__cuda_sm10x_tcgen05_guardrail_trap_unallocated_columns_being_dealloced:
[----:B------:R-:W-:Y:S05]  /*cea0*/  BPT.TRAP 0x1 ;  /* 0x000000040000795c */ /* 0x000fea0000300000 */
[----:B------:R-:W-:-:S04]  /*ceb0*/  HFMA2 R3, -RZ, RZ, 0, 0 ;  /* 0x00000000ff037431 */ /* 0x000fc800000001ff */
[----:B------:R-:W-:Y:S05]  /*cec0*/  RET.REL.NODEC R2 `(_ZN7cutlass13device_kernelINS_4gemm6kernel13GemmUniversalIN4cute5tupleIJiiiiEEENS1_10collective13CollectiveMmaINS1_35MainloopSm100TmaUmmaWarpSpecializedILi4ELi2ELi4ENS5_IJNS4_1CILi2EEESB_NSA_ILi1EEEEEEEENS5_IJNSA_ILi256EEENSA_ILi128EEENSA_ILi64EEEEEENS_10tfloat32_tENS5_IJlSC_lEEESJ_SK_NS4_8TiledMMAINS4_8MMA_AtomIJNS4_23SM100_MMA_TF32_2x1SM_SSISJ_SJ_fLi256ELi128ELNS4_4UMMA5MajorE0ELSP_0ELNSO_7ScaleInE0ELSQ_0EEEEEENS4_6LayoutINS5_IJSC_SC_SC_EEENS5_IJNSA_ILi0EEESV_SV_EEEEENS5_IJNS4_10UnderscoreESY_SY_EEEEENS4_28SM100_TMA_2SM_LOAD_MULTICASTENS4_14ComposedLayoutINS4_7SwizzleILi3ELi4ELi3EEENS4_18smem_ptr_flag_bitsILi32EEENST_INS5_IJNSA_ILi8EEENSA_ILi32EEEEEENS5_IJS18_SC_EEEEEEEvNS4_8identityENS4_18SM100_TMA_2SM_LOADES1C_vS1D_EENS_8epilogue10collective18CollectiveEpilogueINS1G_23Sm100TmaWarpSpecializedILi4ELi2ELi16ELb1ELb0EEEJNS5_IJSG_SG_SH_EEENS5_IJNST_ISG_SC_EENST_INSA_ILi16EEESC_EEEEESJ_SK_SJ_SK_NS1G_6fusion15FusionCallbacksIS1K_NS1Q_17LinearCombinationISJ_fSJ_fLNS_15FloatRoundStyleE2EEES1L_S1P_JEEENS4_5SM1004TMEM4LOAD26SM100_TMEM_LOAD_32dp32b16xENS4_13SM90_TMA_LOADENS12_INS13_ILi2ELi4ELi3EEES16_NST_INS5_IJS17_S1N_EEENS5_IJS1N_SC_EEEEEEENS4_39AutoVectorizingCopyWithAssumedAlignmentILi128EEENS4_14SM90_TMA_STOREES25_S27_S27_EEEvvEEEEvNT_6ParamsE) ;  /* 0xffffff30024c7950 */ /* 0x000fea0003c3ffff */
.L_x_242:
[----:B------:R-:W-:-:S00]  /*ced0*/  BRA `(.L_x_242) ;  /* 0xfffffffc00fc7947 */ /* 0x000fc0000383ffff */
[----:B------:R-:W-:-:S00]  /*cee0*/  NOP ;  /* 0x0000000000007918 */ /* 0x000fc00000000000 */
        /* <DEDUP_REMOVED lines=9> */
.L_x_243:


//--------------------- .nv.global.init           --------------------------
	.section	.nv.global.init,"aw",@progbits
.nv.global.init:
	.type		$str$27,@object
	.size		$str$27,($str$28 - $str$27)
$str$27:
        /*0000*/ 	.byte	0x28, 0x61, 0x64, 0x64, 0x72, 0x65, 0x73, 0x73, 0x20, 0x26, 0x20, 0x6d, 0x61, 0x73, 0x6b, 0x29
        /*0010*/ 	.byte	0x20, 0x3d, 0x3d, 0x20, 0x30, 0x00
	.type		$str$28,@object
	.size		$str$28,($str$26 - $str$28)
$str$28:
        /*0016*/ 	.byte	0x2f, 0x74, 0x6d, 0x70, 0x2f, 0x63, 0x75, 0x74, 0x6c, 0x61, 0x73, 0x73, 0x5f, 0x73, 0x77, 0x65
        /*0026*/ 	.byte	0x65, 0x70, 0x5f, 0x73, 0x72, 0x63, 0x2f, 0x69, 0x6e, 0x63, 0x6c, 0x75, 0x64, 0x65, 0x2f, 0x63
        /*0036*/ 	.byte	0x75, 0x74, 0x65, 0x2f, 0x70, 0x6f, 0x69, 0x6e, 0x74, 0x65, 0x72, 0x5f, 0x66, 0x6c, 0x61, 0x67
        /*0046*/ 	.byte	0x67, 0x65, 0x64, 0x2e, 0x68, 0x70, 0x70, 0x00
	.type		$str$26,@object
	.size		$str$26,($str$25 - $str$26)
$str$26:
        /*004e*/ 	.byte	0x2f, 0x74, 0x6d, 0x70, 0x2f, 0x63, 0x75, 0x74, 0x6c, 0x61, 0x73, 0x73, 0x5f, 0x73, 0x77, 0x65
        /*005e*/ 	.byte	0x65, 0x70, 0x5f, 0x73, 0x72, 0x63, 0x2f, 0x69, 0x6e, 0x63, 0x6c, 0x75, 0x64, 0x65, 0x2f, 0x63
        /*006e*/ 	.byte	0x75, 0x74, 0x65, 0x2f, 0x61, 0x74, 0x6f, 0x6d, 0x2f, 0x63, 0x6f, 0x70, 0x79, 0x5f, 0x74, 0x72
        /*007e*/ 	.byte	0x61, 0x69, 0x74, 0x73, 0x5f, 0x73, 0x6d, 0x31, 0x30, 0x30, 0x2e, 0x68, 0x70, 0x70, 0x00
	.type		$str$25,@object
	.size		$str$25,(__unnamed_1 - $str$25)
$str$25:
        /*008d*/ 	.byte	0x28, 0x28, 0x75, 0x69, 0x6e, 0x74, 0x33, 0x32, 0x5f, 0x74, 0x28, 0x74, 0x68, 0x72, 0x65, 0x61
        /*009d*/ 	.byte	0x64, 0x49, 0x64, 0x78, 0x2e, 0x78, 0x29, 0x20, 0x2f, 0x20, 0x33, 0x32, 0x29, 0x20, 0x25, 0x20
        /*00ad*/ 	.byte	0x34, 0x29, 0x20, 0x3d, 0x3d, 0x20, 0x28, 0x28, 0x28, 0x74, 0x6d, 0x65, 0x6d, 0x5f, 0x61, 0x64
        /*00bd*/ 	.byte	0x64, 0x72, 0x20, 0x3e, 0x3e, 0x20, 0x31, 0x36, 0x29, 0x20, 0x2f, 0x20, 0x33, 0x32, 0x29, 0x20
        /*00cd*/ 	.byte	0x25, 0x20, 0x34, 0x29, 0x00
	.type		__unnamed_1,@object
	.size		__unnamed_1,(__unnamed_2 - __unnamed_1)
__unnamed_1:
        /*00d2*/ 	.byte	0x61, 0x75, 0x74, 0x6f, 0x20, 0x63, 0x75, 0x74, 0x65, 0x3a, 0x3a, 0x61, 0x73, 0x5f, 0x70, 0x6f
        /* <DEDUP_REMOVED lines=24> */
        /*0262*/ 	.byte	0x32, 0x30, 0x34, 0x38, 0x3e, 0x3e, 0x3e, 0x3e, 0x5d, 0x00
	.type		__unnamed_2,@object
	.size		__unnamed_2,(.L_2 - __unnamed_2)
__unnamed_2:
        /* <DEDUP_REMOVED lines=42> */
        /*050c*/ 	.byte	0x3e, 0x5d, 0x00
.L_2:


//--------------------- .nv.shared._ZN7cutlass13device_kernelINS_4gemm6kernel13GemmUniversalIN4cute5tupleIJiiiiEEENS1_10collective13CollectiveMmaINS1_35MainloopSm100TmaUmmaWarpSpecializedILi4ELi2ELi4ENS5_IJNS4_1CILi2EEESB_NSA_ILi1EEEEEEEENS5_IJNSA_ILi256EEENSA_ILi128EEENSA_ILi64EEEEEENS_10tfloat32_tENS5_IJlSC_lEEESJ_SK_NS4_8TiledMMAINS4_8MMA_AtomIJNS4_23SM100_MMA_TF32_2x1SM_SSISJ_SJ_fLi256ELi128ELNS4_4UMMA5MajorE0ELSP_0ELNSO_7ScaleInE0ELSQ_0EEEEEENS4_6LayoutINS5_IJSC_SC_SC_EEENS5_IJNSA_ILi0EEESV_SV_EEEEENS5_IJNS4_10UnderscoreESY_SY_EEEEENS4_28SM100_TMA_2SM_LOAD_MULTICASTENS4_14ComposedLayoutINS4_7SwizzleILi3ELi4ELi3EEENS4_18smem_ptr_flag_bitsILi32EEENST_INS5_IJNSA_ILi8EEENSA_ILi32EEEEEENS5_IJS18_SC_EEEEEEEvNS4_8identityENS4_18SM100_TMA_2SM_LOADES1C_vS1D_EENS_8epilogue10collective18CollectiveEpilogueINS1G_23Sm100TmaWarpSpecializedILi4ELi2ELi16ELb1ELb0EEEJNS5_IJSG_SG_SH_EEENS5_IJNST_ISG_SC_EENST_INSA_ILi16EEESC_EEEEESJ_SK_SJ_SK_NS1G_6fusion15FusionCallbacksIS1K_NS1Q_17LinearCombinationISJ_fSJ_fLNS_15FloatRoundStyleE2EEES1L_S1P_JEEENS4_5SM1004TMEM4LOAD26SM100_TMEM_LOAD_32dp32b16xENS4_13SM90_TMA_LOADENS12_INS13_ILi2ELi4ELi3EEES16_NST_INS5_IJS17_S1N_EEENS5_IJS1N_SC_EEEEEEENS4_39AutoVectorizingCopyWithAssumedAlignmentILi128EEENS4_14SM90_TMA_STOREES25_S27_S27_EEEvvEEEEvNT_6ParamsE --------------------------
	.section	.nv.shared._ZN7cutlass13device_kernelINS_4gemm6kernel13GemmUniversalIN4cute5tupleIJiiiiEEENS1_10collective13CollectiveMmaINS1_35MainloopSm100TmaUmmaWarpSpecializedILi4ELi2ELi4ENS5_IJNS4_1CILi2EEESB_NSA_ILi1EEEEEEEENS5_IJNSA_ILi256EEENSA_ILi128EEENSA_ILi64EEEEEENS_10tfloat32_tENS5_IJlSC_lEEESJ_SK_NS4_8TiledMMAINS4_8MMA_AtomIJNS4_23SM100_MMA_TF32_2x1SM_SSISJ_SJ_fLi256ELi128ELNS4_4UMMA5MajorE0ELSP_0ELNSO_7ScaleInE0ELSQ_0EEEEEENS4_6LayoutINS5_IJSC_SC_SC_EEENS5_IJNSA_ILi0EEESV_SV_EEEEENS5_IJNS4_10UnderscoreESY_SY_EEEEENS4_28SM100_TMA_2SM_LOAD_MULTICASTENS4_14ComposedLayoutINS4_7SwizzleILi3ELi4ELi3EEENS4_18smem_ptr_flag_bitsILi32EEENST_INS5_IJNSA_ILi8EEENSA_ILi32EEEEEENS5_IJS18_SC_EEEEEEEvNS4_8identityENS4_18SM100_TMA_2SM_LOADES1C_vS1D_EENS_8epilogue10collective18CollectiveEpilogueINS1G_23Sm100TmaWarpSpecializedILi4ELi2ELi16ELb1ELb0EEEJNS5_IJSG_SG_SH_EEENS5_IJNST_ISG_SC_EENST_INSA_ILi16EEESC_EEEEESJ_SK_SJ_SK_NS1G_6fusion15FusionCallbacksIS1K_NS1Q_17LinearCombinationISJ_fSJ_fLNS_15FloatRoundStyleE2EEES1L_S1P_JEEENS4_5SM1004TMEM4LOAD26SM100_TMEM_LOAD_32dp32b16xENS4_13SM90_TMA_LOADENS12_INS13_ILi2ELi4ELi3EEES16_NST_INS5_IJS17_S1N_EEENS5_IJS1N_SC_EEEEEEENS4_39AutoVectorizingCopyWithAssumedAlignmentILi128EEENS4_14SM90_TMA_STOREES25_S27_S27_EEEvvEEEEvNT_6ParamsE,"aw",@nobits
	.sectionflags	@""
	.align	16
	.zero		1024


//--------------------- .nv.shared.reserved.0     --------------------------
	.section	.nv.shared.reserved.0,"aw",@nobits
	.weak		__nv_reservedSMEM_offset_0_alias
	.size		__nv_reservedSMEM_offset_0_alias, 0, 64
	.other		__nv_reservedSMEM_offset_0_alias,@"STO_CUDA_RESERVED_SHARED STV_DEFAULT"
__nv_reservedSMEM_offset_0_alias:
	.zero		0
.nv.shared.reserved.0:
	.zero		64
	.weak		__nv_reservedSMEM_tcgen05_partition
	.type		__nv_reservedSMEM_tcgen05_partition,@object
	.size		__nv_reservedSMEM_tcgen05_partition,(.L_0 - __nv_reservedSMEM_tcgen05_partition)
__nv_reservedSMEM_tcgen05_partition:
	.zero		32
.L_0:


//--------------------- .nv.global                --------------------------
	.section	.nv.global,"aw",@nobits
.nv.global:
	.type		_ZN40_INTERNAL_a1b890d9_4_k_cu_59a9a370_285724cute1_E,@object
	.size		_ZN40_INTERNAL_a1b890d9_4_k_cu_59a9a370_285724cute1_E,(_ZN40_INTERNAL_a1b890d9_4_k_cu_59a9a370_285724cuda3std3__45__cpo6cbeginE - _ZN40_INTERNAL_a1b890d9_4_k_cu_59a9a370_285724cute1_E)
_ZN40_INTERNAL_a1b890d9_4_k_cu_59a9a370_285724cute1_E:
	.zero		1
	.type		_ZN40_INTERNAL_a1b890d9_4_k_cu_59a9a370_285724cuda3std3__45__cpo6cbeginE,@object
	.size		_ZN40_INTERNAL_a1b890d9_4_k_cu_59a9a370_285724cuda3std3__45__cpo6cbeginE,(_ZN40_INTERNAL_a1b890d9_4_k_cu_59a9a370_285724cuda3std3__48in_placeE - _ZN40_INTERNAL_a1b890d9_4_k_cu_59a9a370_285724cuda3std3__45__cpo6cbeginE)
_ZN40_INTERNAL_a1b890d9_4_k_cu_59a9a370_285724cuda3std3__45__cpo6cbeginE:
	.zero		1
	.type		_ZN40_INTERNAL_a1b890d9_4_k_cu_59a9a370_285724cuda3std3__48in_placeE,@object
	.size		_ZN40_INTERNAL_a1b890d9_4_k_cu_59a9a370_285724cuda3std3__48in_placeE,(_ZN40_INTERNAL_a1b890d9_4_k_cu_59a9a370_285724cuda3std6ranges3__45__cpo9iter_moveE - _ZN40_INTERNAL_a1b890d9_4_k_cu_59a9a370_285724cuda3std3__48in_placeE)
_ZN40_INTERNAL_a1b890d9_4_k_cu_59a9a370_285724cuda3std3__48in_placeE:
	.zero		1
	.type		_ZN40_INTERNAL_a1b890d9_4_k_cu_59a9a370_285724cuda3std6ranges3__45__cpo9iter_moveE,@object
	.size		_ZN40_INTERNAL_a1b890d9_4_k_cu_59a9a370_285724cuda3std6ranges3__45__cpo9iter_moveE,(_ZN40_INTERNAL_a1b890d9_4_k_cu_59a9a370_285724cuda3std3__45__cpo5beginE - _ZN40_INTERNAL_a1b890d9_4_k_cu_59a9a370_285724cuda3std6ranges3__45__cpo9iter_moveE)
_ZN40_INTERNAL_a1b890d9_4_k_cu_59a9a370_285724cuda3std6ranges3__45__cpo9iter_moveE:
	.zero		1
	.type		_ZN40_INTERNAL_a1b890d9_4_k_cu_59a9a370_285724cuda3std3__45__cpo5beginE,@object
	.size		_ZN40_INTERNAL_a1b890d9_4_k_cu_59a9a370_285724cuda3std3__45__cpo5beginE,(_ZN40_INTERNAL_a1b890d9_4_k_cu_59a9a370_285724cuda3std3__442_GLOBAL__N__a1b890d9_4_k_cu_59a9a370_285726ignoreE - _ZN40_INTERNAL_a1b890d9_4_k_cu_59a9a370_285724cuda3std3__45__cpo5beginE)
_ZN40_INTERNAL_a1b890d9_4_k_cu_59a9a370_285724cuda3std3__45__cpo5beginE:
	.zero		1
	.type		_ZN40_INTERNAL_a1b890d9_4_k_cu_59a9a370_285724cuda3std3__442_GLOBAL__N__a1b890d9_4_k_cu_59a9a370_285726ignoreE,@object
	.size		_ZN40_INTERNAL_a1b890d9_4_k_cu_59a9a370_285724cuda3std3__442_GLOBAL__N__a1b890d9_4_k_cu_59a9a370_285726ignoreE,(_ZN40_INTERNAL_a1b890d9_4_k_cu_59a9a370_285724cute7productE - _ZN40_INTERNAL_a1b890d9_4_k_cu_59a9a370_285724cuda3std3__442_GLOBAL__N__a1b890d9_4_k_cu_59a9a370_285726ignoreE)
_ZN40_INTERNAL_a1b890d9_4_k_cu_59a9a370_285724cuda3std3__442_GLOBAL__N__a1b890d9_4_k_cu_59a9a370_285726ignoreE:
	.zero		1
	.type		_ZN40_INTERNAL_a1b890d9_4_k_cu_59a9a370_285724cute7productE,@object
	.size		_ZN40_INTERNAL_a1b890d9_4_k_cu_59a9a370_285724cute7productE,(_ZN40_INTERNAL_a1b890d9_4_k_cu_59a9a370_285724cuda3std3__45__cpo3endE - _ZN40_INTERNAL_a1b890d9_4_k_cu_59a9a370_285724cute7productE)
_ZN40_INTERNAL_a1b890d9_4_k_cu_59a9a370_285724cute7productE:
	.zero		1
	.type		_ZN40_INTERNAL_a1b890d9_4_k_cu_59a9a370_285724cuda3std3__45__cpo3endE,@object
	.size		_ZN40_INTERNAL_a1b890d9_4_k_cu_59a9a370_285724cuda3std3__45__cpo3endE,(_ZN40_INTERNAL_a1b890d9_4_k_cu_59a9a370_285724cuda3std3__419piecewise_constructE - _ZN40_INTERNAL_a1b890d9_4_k_cu_59a9a370_285724cuda3std3__45__cpo3endE)
_ZN40_INTERNAL_a1b890d9_4_k_cu_59a9a370_285724cuda3std3__45__cpo3endE:
	.zero		1
	.type		_ZN40_INTERNAL_a1b890d9_4_k_cu_59a9a370_285724cuda3std3__419piecewise_constructE,@object
	.size		_ZN40_INTERNAL_a1b890d9_4_k_cu_59a9a370_285724cuda3std3__419piecewise_constructE,(_ZN40_INTERNAL_a1b890d9_4_k_cu_59a9a370_285724cuda3std3__45__cpo4cendE - _ZN40_INTERNAL_a1b890d9_4_k_cu_59a9a370_285724cuda3std3__419piecewise_constructE)
_ZN40_INTERNAL_a1b890d9_4_k_cu_59a9a370_285724cuda3std3__419piecewise_constructE:
	.zero		1
	.type		_ZN40_INTERNAL_a1b890d9_4_k_cu_59a9a370_285724cuda3std3__45__cpo4cendE,@object
	.size		_ZN40_INTERNAL_a1b890d9_4_k_cu_59a9a370_285724cuda3std3__45__cpo4cendE,(_ZN40_INTERNAL_a1b890d9_4_k_cu_59a9a370_285724cuda3std6ranges3__45__cpo4swapE - _ZN40_INTERNAL_a1b890d9_4_k_cu_59a9a370_285724cuda3std3__45__cpo4cendE)
_ZN40_INTERNAL_a1b890d9_4_k_cu_59a9a370_285724cuda3std3__45__cpo4cendE:
	.zero		1
	.type		_ZN40_INTERNAL_a1b890d9_4_k_cu_59a9a370_285724cuda3std6ranges3__45__cpo4swapE,@object
	.size		_ZN40_INTERNAL_a1b890d9_4_k_cu_59a9a370_285724cuda3std6ranges3__45__cpo4swapE,(.L_10 - _ZN40_INTERNAL_a1b890d9_4_k_cu_59a9a370_285724cuda3std6ranges3__45__cpo4swapE)
_ZN40_INTERNAL_a1b890d9_4_k_cu_59a9a370_285724cuda3std6ranges3__45__cpo4swapE:
	.zero		1
.L_10:


//--------------------- .nv.constant0._ZN7cutlass13device_kernelINS_4gemm6kernel13GemmUniversalIN4cute5tupleIJiiiiEEENS1_10collective13CollectiveMmaINS1_35MainloopSm100TmaUmmaWarpSpecializedILi4ELi2ELi4ENS5_IJNS4_1CILi2EEESB_NSA_ILi1EEEEEEEENS5_IJNSA_ILi256EEENSA_ILi128EEENSA_ILi64EEEEEENS_10tfloat32_tENS5_IJlSC_lEEESJ_SK_NS4_8TiledMMAINS4_8MMA_AtomIJNS4_23SM100_MMA_TF32_2x1SM_SSISJ_SJ_fLi256ELi128ELNS4_4UMMA5MajorE0ELSP_0ELNSO_7ScaleInE0ELSQ_0EEEEEENS4_6LayoutINS5_IJSC_SC_SC_EEENS5_IJNSA_ILi0EEESV_SV_EEEEENS5_IJNS4_10UnderscoreESY_SY_EEEEENS4_28SM100_TMA_2SM_LOAD_MULTICASTENS4_14ComposedLayoutINS4_7SwizzleILi3ELi4ELi3EEENS4_18smem_ptr_flag_bitsILi32EEENST_INS5_IJNSA_ILi8EEENSA_ILi32EEEEEENS5_IJS18_SC_EEEEEEEvNS4_8identityENS4_18SM100_TMA_2SM_LOADES1C_vS1D_EENS_8epilogue10collective18CollectiveEpilogueINS1G_23Sm100TmaWarpSpecializedILi4ELi2ELi16ELb1ELb0EEEJNS5_IJSG_SG_SH_EEENS5_IJNST_ISG_SC_EENST_INSA_ILi16EEESC_EEEEESJ_SK_SJ_SK_NS1G_6fusion15FusionCallbacksIS1K_NS1Q_17LinearCombinationISJ_fSJ_fLNS_15FloatRoundStyleE2EEES1L_S1P_JEEENS4_5SM1004TMEM4LOAD26SM100_TMEM_LOAD_32dp32b16xENS4_13SM90_TMA_LOADENS12_INS13_ILi2ELi4ELi3EEES16_NST_INS5_IJS17_S1N_EEENS5_IJS1N_SC_EEEEEEENS4_39AutoVectorizingCopyWithAssumedAlignmentILi128EEENS4_14SM90_TMA_STOREES25_S27_S27_EEEvvEEEEvNT_6ParamsE --------------------------
	.section	.nv.constant0._ZN7cutlass13device_kernelINS_4gemm6kernel13GemmUniversalIN4cute5tupleIJiiiiEEENS1_10collective13CollectiveMmaINS1_35MainloopSm100TmaUmmaWarpSpecializedILi4ELi2ELi4ENS5_IJNS4_1CILi2EEESB_NSA_ILi1EEEEEEEENS5_IJNSA_ILi256EEENSA_ILi128EEENSA_ILi64EEEEEENS_10tfloat32_tENS5_IJlSC_lEEESJ_SK_NS4_8TiledMMAINS4_8MMA_AtomIJNS4_23SM100_MMA_TF32_2x1SM_SSISJ_SJ_fLi256ELi128ELNS4_4UMMA5MajorE0ELSP_0ELNSO_7ScaleInE0ELSQ_0EEEEEENS4_6LayoutINS5_IJSC_SC_SC_EEENS5_IJNSA_ILi0EEESV_SV_EEEEENS5_IJNS4_10UnderscoreESY_SY_EEEEENS4_28SM100_TMA_2SM_LOAD_MULTICASTENS4_14ComposedLayoutINS4_7SwizzleILi3ELi4ELi3EEENS4_18smem_ptr_flag_bitsILi32EEENST_INS5_IJNSA_ILi8EEENSA_ILi32EEEEEENS5_IJS18_SC_EEEEEEEvNS4_8identityENS4_18SM100_TMA_2SM_LOADES1C_vS1D_EENS_8epilogue10collective18CollectiveEpilogueINS1G_23Sm100TmaWarpSpecializedILi4ELi2ELi16ELb1ELb0EEEJNS5_IJSG_SG_SH_EEENS5_IJNST_ISG_SC_EENST_INSA_ILi16EEESC_EEEEESJ_SK_SJ_SK_NS1G_6fusion15FusionCallbacksIS1K_NS1Q_17LinearCombinationISJ_fSJ_fLNS_15FloatRoundStyleE2EEES1L_S1P_JEEENS4_5SM1004TMEM4LOAD26SM100_TMEM_LOAD_32dp32b16xENS4_13SM90_TMA_LOADENS12_INS13_ILi2ELi4ELi3EEES16_NST_INS5_IJS17_S1N_EEENS5_IJS1N_SC_EEEEEEENS4_39AutoVectorizingCopyWithAssumedAlignmentILi128EEENS4_14SM90_TMA_STOREES25_S27_S27_EEEvvEEEEvNT_6ParamsE,"a",@progbits
	.sectionflags	@""
	.align	4
.nv.constant0._ZN7cutlass13device_kernelINS_4gemm6kernel13GemmUniversalIN4cute5tupleIJiiiiEEENS1_10collective13CollectiveMmaINS1_35MainloopSm100TmaUmmaWarpSpecializedILi4ELi2ELi4ENS5_IJNS4_1CILi2EEESB_NSA_ILi1EEEEEEEENS5_IJNSA_ILi256EEENSA_ILi128EEENSA_ILi64EEEEEENS_10tfloat32_tENS5_IJlSC_lEEESJ_SK_NS4_8TiledMMAINS4_8MMA_AtomIJNS4_23SM100_MMA_TF32_2x1SM_SSISJ_SJ_fLi256ELi128ELNS4_4UMMA5MajorE0ELSP_0ELNSO_7ScaleInE0ELSQ_0EEEEEENS4_6LayoutINS5_IJSC_SC_SC_EEENS5_IJNSA_ILi0EEESV_SV_EEEEENS5_IJNS4_10UnderscoreESY_SY_EEEEENS4_28SM100_TMA_2SM_LOAD_MULTICASTENS4_14ComposedLayoutINS4_7SwizzleILi3ELi4ELi3EEENS4_18smem_ptr_flag_bitsILi32EEENST_INS5_IJNSA_ILi8EEENSA_ILi32EEEEEENS5_IJS18_SC_EEEEEEEvNS4_8identityENS4_18SM100_TMA_2SM_LOADES1C_vS1D_EENS_8epilogue10collective18CollectiveEpilogueINS1G_23Sm100TmaWarpSpecializedILi4ELi2ELi16ELb1ELb0EEEJNS5_IJSG_SG_SH_EEENS5_IJNST_ISG_SC_EENST_INSA_ILi16EEESC_EEEEESJ_SK_SJ_SK_NS1G_6fusion15FusionCallbacksIS1K_NS1Q_17LinearCombinationISJ_fSJ_fLNS_15FloatRoundStyleE2EEES1L_S1P_JEEENS4_5SM1004TMEM4LOAD26SM100_TMEM_LOAD_32dp32b16xENS4_13SM90_TMA_LOADENS12_INS13_ILi2ELi4ELi3EEES16_NST_INS5_IJS17_S1N_EEENS5_IJS1N_SC_EEEEEEENS4_39AutoVectorizingCopyWithAssumedAlignmentILi128EEENS4_14SM90_TMA_STOREES25_S27_S27_EEEvvEEEEvNT_6ParamsE:
	.zero		2944


//--------------------- SYMBOLS --------------------------

	.type		.nv.reservedSmem.offset0,@object
	.size		.nv.reservedSmem.offset0,0x4
	.type		.nv.reservedSmem.cap,@object
	.size		.nv.reservedSmem.cap,0x4
	.type		__assertfail,@function
